//
// Generated by NVIDIA NVVM Compiler
//
// Compiler Build ID: CL-36424714
// Cuda compilation tools, release 13.0, V13.0.88
// Based on NVVM 20.0.0
//

.version 9.0
.target sm_100
.address_size 64

	// .globl	_Z20quiver_tensor_updatePPfPKliS2_iS_iPKii

.visible .entry _Z20quiver_tensor_updatePPfPKliS2_iS_iPKii(
	.param .u64 .ptr .align 1 _Z20quiver_tensor_updatePPfPKliS2_iS_iPKii_param_0,
	.param .u64 .ptr .align 1 _Z20quiver_tensor_updatePPfPKliS2_iS_iPKii_param_1,
	.param .u32 _Z20quiver_tensor_updatePPfPKliS2_iS_iPKii_param_2,
	.param .u64 .ptr .align 1 _Z20quiver_tensor_updatePPfPKliS2_iS_iPKii_param_3,
	.param .u32 _Z20quiver_tensor_updatePPfPKliS2_iS_iPKii_param_4,
	.param .u64 .ptr .align 1 _Z20quiver_tensor_updatePPfPKliS2_iS_iPKii_param_5,
	.param .u32 _Z20quiver_tensor_updatePPfPKliS2_iS_iPKii_param_6,
	.param .u64 .ptr .align 1 _Z20quiver_tensor_updatePPfPKliS2_iS_iPKii_param_7,
	.param .u32 _Z20quiver_tensor_updatePPfPKliS2_iS_iPKii_param_8
)
{
	.reg .pred 	%p<39>;
	.reg .b32 	%r<88>;
	.reg .b32 	%f<29>;
	.reg .b64 	%rd<134>;

	ld.param.u64 	%rd45, [_Z20quiver_tensor_updatePPfPKliS2_iS_iPKii_param_0];
	ld.param.u64 	%rd46, [_Z20quiver_tensor_updatePPfPKliS2_iS_iPKii_param_1];
	ld.param.u32 	%r50, [_Z20quiver_tensor_updatePPfPKliS2_iS_iPKii_param_2];
	ld.param.u64 	%rd47, [_Z20quiver_tensor_updatePPfPKliS2_iS_iPKii_param_3];
	ld.param.u32 	%r51, [_Z20quiver_tensor_updatePPfPKliS2_iS_iPKii_param_4];
	ld.param.u64 	%rd48, [_Z20quiver_tensor_updatePPfPKliS2_iS_iPKii_param_5];
	ld.param.u32 	%r52, [_Z20quiver_tensor_updatePPfPKliS2_iS_iPKii_param_6];
	ld.param.u64 	%rd49, [_Z20quiver_tensor_updatePPfPKliS2_iS_iPKii_param_7];
	ld.param.u32 	%r53, [_Z20quiver_tensor_updatePPfPKliS2_iS_iPKii_param_8];
	cvta.to.global.u64 	%rd1, %rd48;
	cvta.to.global.u64 	%rd2, %rd45;
	cvta.to.global.u64 	%rd3, %rd49;
	cvta.to.global.u64 	%rd4, %rd46;
	cvta.to.global.u64 	%rd5, %rd47;
	mov.u32 	%r54, %ctaid.x;
	mov.u32 	%r55, %ntid.x;
	mov.u32 	%r56, %tid.x;
	mad.lo.s32 	%r57, %r54, %r55, %r56;
	mov.u32 	%r58, %nctaid.x;
	mul.lo.s32 	%r59, %r58, %r55;
	shr.u32 	%r72, %r57, 5;
	shr.u32 	%r2, %r59, 5;
	and.b32  	%r3, %r57, 31;
	setp.ge.u32 	%p1, %r72, %r51;
	@%p1 bra 	$L__BB0_49;
	setp.lt.s32 	%p2, %r50, 2;
	cvt.s64.s32 	%rd6, %r52;
	@%p2 bra 	$L__BB0_29;
	setp.ne.s32 	%p19, %r53, 0;
	@%p19 bra 	$L__BB0_17;
	not.b32 	%r68, %r3;
	add.s32 	%r4, %r52, %r68;
	and.b32  	%r5, %r4, 96;
	or.b32  	%r6, %r3, 32;
	or.b32  	%r7, %r3, 64;
	or.b32  	%r8, %r3, 96;
	add.s64 	%rd7, %rd1, 256;
	shl.b64 	%rd8, %rd6, 2;
$L__BB0_4:
	mul.wide.u32 	%rd109, %r72, 8;
	add.s64 	%rd110, %rd5, %rd109;
	ld.global.u64 	%rd9, [%rd110];
	mov.b32 	%r73, 1;
$L__BB0_5:
	mul.wide.u32 	%rd111, %r73, 8;
	add.s64 	%rd112, %rd4, %rd111;
	ld.global.u64 	%rd113, [%rd112];
	setp.lt.s64 	%p29, %rd9, %rd113;
	mov.u32 	%r76, %r73;
	@%p29 bra 	$L__BB0_15;
	add.s32 	%r73, %r73, 1;
	setp.eq.s32 	%p30, %r73, %r50;
	mov.u32 	%r76, %r50;
	@%p30 bra 	$L__BB0_15;
	bra.uni 	$L__BB0_5;
$L__BB0_7:
	ld.global.f32 	%f25, [%rd133+-256];
	st.global.f32 	[%rd132+-256], %f25;
	ld.global.f32 	%f26, [%rd133+-128];
	st.global.f32 	[%rd132+-128], %f26;
	ld.global.f32 	%f27, [%rd133];
	st.global.f32 	[%rd132], %f27;
	ld.global.f32 	%f28, [%rd133+128];
	st.global.f32 	[%rd132+128], %f28;
	add.s32 	%r75, %r75, 128;
	add.s64 	%rd133, %rd133, 512;
	add.s64 	%rd132, %rd132, 512;
	setp.lt.u32 	%p37, %r75, %r52;
	@%p37 bra 	$L__BB0_7;
$L__BB0_8:
	add.s32 	%r72, %r72, %r2;
	setp.lt.u32 	%p38, %r72, %r51;
	@%p38 bra 	$L__BB0_4;
	bra.uni 	$L__BB0_49;
$L__BB0_9:
	setp.eq.s32 	%p33, %r5, 96;
	mov.u32 	%r75, %r3;
	@%p33 bra 	$L__BB0_13;
	setp.eq.s32 	%p34, %r5, 0;
	cvt.u64.u32 	%rd121, %r3;
	add.s64 	%rd122, %rd121, %rd12;
	shl.b64 	%rd123, %rd122, 2;
	add.s64 	%rd17, %rd1, %rd123;
	ld.global.f32 	%f22, [%rd17];
	mad.lo.s64 	%rd124, %rd11, %rd6, %rd121;
	shl.b64 	%rd125, %rd124, 2;
	add.s64 	%rd18, %rd10, %rd125;
	st.global.f32 	[%rd18], %f22;
	mov.u32 	%r75, %r6;
	@%p34 bra 	$L__BB0_13;
	setp.eq.s32 	%p35, %r5, 32;
	ld.global.f32 	%f23, [%rd17+128];
	st.global.f32 	[%rd18+128], %f23;
	mov.u32 	%r75, %r7;
	@%p35 bra 	$L__BB0_13;
	ld.global.f32 	%f24, [%rd17+256];
	st.global.f32 	[%rd18+256], %f24;
	mov.u32 	%r75, %r8;
$L__BB0_13:
	setp.lt.u32 	%p36, %r4, 96;
	@%p36 bra 	$L__BB0_8;
	cvt.u64.u32 	%rd126, %r75;
	add.s64 	%rd127, %rd126, %rd12;
	shl.b64 	%rd128, %rd127, 2;
	add.s64 	%rd133, %rd7, %rd128;
	mul.wide.u32 	%rd129, %r75, 4;
	mad.lo.s64 	%rd130, %rd8, %rd11, %rd129;
	add.s64 	%rd131, %rd10, %rd130;
	add.s64 	%rd132, %rd131, 256;
	bra.uni 	$L__BB0_7;
$L__BB0_15:
	mul.wide.u32 	%rd114, %r76, 4;
	add.s64 	%rd115, %rd3, %rd114;
	ld.global.u32 	%r70, [%rd115+-4];
	setp.eq.s32 	%p31, %r70, 1;
	@%p31 bra 	$L__BB0_16;
	bra.uni 	$L__BB0_8;
$L__BB0_16:
	setp.lt.u32 	%p32, %r3, %r52;
	mul.wide.u32 	%rd116, %r76, 8;
	add.s64 	%rd117, %rd2, %rd116;
	ld.global.u64 	%rd118, [%rd117+-8];
	cvta.to.global.u64 	%rd10, %rd118;
	add.s64 	%rd119, %rd4, %rd116;
	ld.global.u64 	%rd120, [%rd119+-8];
	sub.s64 	%rd11, %rd9, %rd120;
	mul.lo.s32 	%r71, %r72, %r52;
	cvt.u64.u32 	%rd12, %r71;
	@%p32 bra 	$L__BB0_9;
	bra.uni 	$L__BB0_8;
$L__BB0_17:
	not.b32 	%r65, %r3;
	add.s32 	%r17, %r52, %r65;
	and.b32  	%r18, %r17, 96;
	cvt.u64.u32 	%rd21, %r3;
	or.b32  	%r19, %r3, 32;
	or.b32  	%r20, %r3, 64;
	or.b32  	%r21, %r3, 96;
$L__BB0_18:
	mul.wide.u32 	%rd87, %r72, 8;
	add.s64 	%rd88, %rd5, %rd87;
	ld.global.u64 	%rd22, [%rd88];
	mov.b32 	%r78, 1;
$L__BB0_19:
	mul.wide.u32 	%rd89, %r78, 8;
	add.s64 	%rd90, %rd4, %rd89;
	ld.global.u64 	%rd91, [%rd90];
	setp.lt.s64 	%p20, %rd22, %rd91;
	mov.u32 	%r81, %r78;
	@%p20 bra 	$L__BB0_21;
	add.s32 	%r78, %r78, 1;
	setp.eq.s32 	%p21, %r78, %r50;
	mov.u32 	%r81, %r50;
	@%p21 bra 	$L__BB0_21;
	bra.uni 	$L__BB0_19;
$L__BB0_21:
	setp.lt.u32 	%p22, %r3, %r52;
	mul.wide.u32 	%rd92, %r81, 8;
	add.s64 	%rd93, %rd2, %rd92;
	ld.global.u64 	%rd94, [%rd93+-8];
	cvta.to.global.u64 	%rd25, %rd94;
	add.s64 	%rd95, %rd4, %rd92;
	ld.global.u64 	%rd96, [%rd95+-8];
	sub.s64 	%rd97, %rd22, %rd96;
	mul.lo.s64 	%rd26, %rd97, %rd6;
	mul.lo.s32 	%r67, %r72, %r52;
	cvt.u64.u32 	%rd27, %r67;
	@%p22 bra 	$L__BB0_22;
	bra.uni 	$L__BB0_28;
$L__BB0_22:
	setp.eq.s32 	%p23, %r18, 96;
	mov.u32 	%r80, %r3;
	@%p23 bra 	$L__BB0_26;
	setp.eq.s32 	%p24, %r18, 0;
	add.s64 	%rd98, %rd21, %rd27;
	shl.b64 	%rd99, %rd98, 2;
	add.s64 	%rd23, %rd1, %rd99;
	ld.global.f32 	%f15, [%rd23];
	add.s64 	%rd100, %rd26, %rd21;
	shl.b64 	%rd101, %rd100, 2;
	add.s64 	%rd24, %rd25, %rd101;
	st.global.f32 	[%rd24], %f15;
	mov.u32 	%r80, %r19;
	@%p24 bra 	$L__BB0_26;
	setp.eq.s32 	%p25, %r18, 32;
	ld.global.f32 	%f16, [%rd23+128];
	st.global.f32 	[%rd24+128], %f16;
	mov.u32 	%r80, %r20;
	@%p25 bra 	$L__BB0_26;
	ld.global.f32 	%f17, [%rd23+256];
	st.global.f32 	[%rd24+256], %f17;
	mov.u32 	%r80, %r21;
$L__BB0_26:
	setp.lt.u32 	%p26, %r17, 96;
	@%p26 bra 	$L__BB0_28;
$L__BB0_27:
	cvt.u64.u32 	%rd102, %r80;
	add.s64 	%rd103, %rd102, %rd27;
	shl.b64 	%rd104, %rd103, 2;
	add.s64 	%rd105, %rd1, %rd104;
	ld.global.f32 	%f18, [%rd105];
	add.s64 	%rd106, %rd26, %rd102;
	shl.b64 	%rd107, %rd106, 2;
	add.s64 	%rd108, %rd25, %rd107;
	st.global.f32 	[%rd108], %f18;
	ld.global.f32 	%f19, [%rd105+128];
	st.global.f32 	[%rd108+128], %f19;
	ld.global.f32 	%f20, [%rd105+256];
	st.global.f32 	[%rd108+256], %f20;
	ld.global.f32 	%f21, [%rd105+384];
	st.global.f32 	[%rd108+384], %f21;
	add.s32 	%r80, %r80, 128;
	setp.lt.u32 	%p27, %r80, %r52;
	@%p27 bra 	$L__BB0_27;
$L__BB0_28:
	add.s32 	%r72, %r72, %r2;
	setp.lt.u32 	%p28, %r72, %r51;
	@%p28 bra 	$L__BB0_18;
	bra.uni 	$L__BB0_49;
$L__BB0_29:
	setp.ne.s32 	%p3, %r53, 0;
	@%p3 bra 	$L__BB0_40;
	not.b32 	%r62, %r3;
	add.s32 	%r30, %r52, %r62;
	mul.wide.s32 	%rd68, %r50, 4;
	add.s64 	%rd28, %rd3, %rd68;
	mul.wide.s32 	%rd69, %r50, 8;
	add.s64 	%rd29, %rd2, %rd69;
	add.s64 	%rd30, %rd4, %rd69;
	and.b32  	%r31, %r30, 96;
	cvt.u64.u32 	%rd31, %r3;
	or.b32  	%r32, %r3, 32;
	or.b32  	%r33, %r3, 64;
	or.b32  	%r34, %r3, 96;
$L__BB0_31:
	ld.global.u32 	%r63, [%rd28+-4];
	setp.ne.s32 	%p11, %r63, 1;
	@%p11 bra 	$L__BB0_39;
	setp.lt.u32 	%p12, %r3, %r52;
	ld.global.u64 	%rd70, [%rd29+-8];
	cvta.to.global.u64 	%rd32, %rd70;
	mul.wide.u32 	%rd71, %r72, 8;
	add.s64 	%rd72, %rd5, %rd71;
	ld.global.u64 	%rd73, [%rd72];
	ld.global.u64 	%rd74, [%rd30+-8];
	sub.s64 	%rd75, %rd73, %rd74;
	mul.lo.s64 	%rd33, %rd75, %rd6;
	mul.lo.s32 	%r64, %r72, %r52;
	cvt.u64.u32 	%rd34, %r64;
	@%p12 bra 	$L__BB0_33;
	bra.uni 	$L__BB0_39;
$L__BB0_33:
	setp.eq.s32 	%p13, %r31, 96;
	mov.u32 	%r84, %r3;
	@%p13 bra 	$L__BB0_37;
	setp.eq.s32 	%p14, %r31, 0;
	add.s64 	%rd76, %rd31, %rd34;
	shl.b64 	%rd77, %rd76, 2;
	add.s64 	%rd35, %rd1, %rd77;
	ld.global.f32 	%f8, [%rd35];
	add.s64 	%rd78, %rd33, %rd31;
	shl.b64 	%rd79, %rd78, 2;
	add.s64 	%rd36, %rd32, %rd79;
	st.global.f32 	[%rd36], %f8;
	mov.u32 	%r84, %r32;
	@%p14 bra 	$L__BB0_37;
	setp.eq.s32 	%p15, %r31, 32;
	ld.global.f32 	%f9, [%rd35+128];
	st.global.f32 	[%rd36+128], %f9;
	mov.u32 	%r84, %r33;
	@%p15 bra 	$L__BB0_37;
	ld.global.f32 	%f10, [%rd35+256];
	st.global.f32 	[%rd36+256], %f10;
	mov.u32 	%r84, %r34;
$L__BB0_37:
	setp.lt.u32 	%p16, %r30, 96;
	@%p16 bra 	$L__BB0_39;
$L__BB0_38:
	cvt.u64.u32 	%rd80, %r84;
	add.s64 	%rd81, %rd80, %rd34;
	shl.b64 	%rd82, %rd81, 2;
	add.s64 	%rd83, %rd1, %rd82;
	ld.global.f32 	%f11, [%rd83];
	add.s64 	%rd84, %rd33, %rd80;
	shl.b64 	%rd85, %rd84, 2;
	add.s64 	%rd86, %rd32, %rd85;
	st.global.f32 	[%rd86], %f11;
	ld.global.f32 	%f12, [%rd83+128];
	st.global.f32 	[%rd86+128], %f12;
	ld.global.f32 	%f13, [%rd83+256];
	st.global.f32 	[%rd86+256], %f13;
	ld.global.f32 	%f14, [%rd83+384];
	st.global.f32 	[%rd86+384], %f14;
	add.s32 	%r84, %r84, 128;
	setp.lt.u32 	%p17, %r84, %r52;
	@%p17 bra 	$L__BB0_38;
$L__BB0_39:
	add.s32 	%r72, %r72, %r2;
	setp.lt.u32 	%p18, %r72, %r51;
	@%p18 bra 	$L__BB0_31;
	bra.uni 	$L__BB0_49;
$L__BB0_40:
	not.b32 	%r60, %r3;
	add.s32 	%r40, %r52, %r60;
	mul.wide.s32 	%rd50, %r50, 8;
	add.s64 	%rd37, %rd2, %rd50;
	add.s64 	%rd38, %rd4, %rd50;
	and.b32  	%r41, %r40, 96;
	cvt.u64.u32 	%rd39, %r3;
	or.b32  	%r42, %r3, 32;
	or.b32  	%r43, %r3, 64;
	or.b32  	%r44, %r3, 96;
$L__BB0_41:
	setp.ge.u32 	%p4, %r3, %r52;
	mul.wide.u32 	%rd51, %r72, 8;
	add.s64 	%rd52, %rd5, %rd51;
	ld.global.u64 	%rd53, [%rd37+-8];
	cvta.to.global.u64 	%rd40, %rd53;
	ld.global.u64 	%rd54, [%rd52];
	ld.global.u64 	%rd55, [%rd38+-8];
	sub.s64 	%rd56, %rd54, %rd55;
	mul.lo.s64 	%rd41, %rd56, %rd6;
	mul.lo.s32 	%r61, %r72, %r52;
	cvt.u64.u32 	%rd42, %r61;
	@%p4 bra 	$L__BB0_48;
	setp.eq.s32 	%p5, %r41, 96;
	mov.u32 	%r86, %r3;
	@%p5 bra 	$L__BB0_46;
	setp.eq.s32 	%p6, %r41, 0;
	add.s64 	%rd57, %rd39, %rd42;
	shl.b64 	%rd58, %rd57, 2;
	add.s64 	%rd43, %rd1, %rd58;
	ld.global.f32 	%f1, [%rd43];
	add.s64 	%rd59, %rd41, %rd39;
	shl.b64 	%rd60, %rd59, 2;
	add.s64 	%rd44, %rd40, %rd60;
	st.global.f32 	[%rd44], %f1;
	mov.u32 	%r86, %r42;
	@%p6 bra 	$L__BB0_46;
	setp.eq.s32 	%p7, %r41, 32;
	ld.global.f32 	%f2, [%rd43+128];
	st.global.f32 	[%rd44+128], %f2;
	mov.u32 	%r86, %r43;
	@%p7 bra 	$L__BB0_46;
	ld.global.f32 	%f3, [%rd43+256];
	st.global.f32 	[%rd44+256], %f3;
	mov.u32 	%r86, %r44;
$L__BB0_46:
	setp.lt.u32 	%p8, %r40, 96;
	@%p8 bra 	$L__BB0_48;
$L__BB0_47:
	cvt.u64.u32 	%rd61, %r86;
	add.s64 	%rd62, %rd61, %rd42;
	shl.b64 	%rd63, %rd62, 2;
	add.s64 	%rd64, %rd1, %rd63;
	ld.global.f32 	%f4, [%rd64];
	add.s64 	%rd65, %rd41, %rd61;
	shl.b64 	%rd66, %rd65, 2;
	add.s64 	%rd67, %rd40, %rd66;
	st.global.f32 	[%rd67], %f4;
	ld.global.f32 	%f5, [%rd64+128];
	st.global.f32 	[%rd67+128], %f5;
	ld.global.f32 	%f6, [%rd64+256];
	st.global.f32 	[%rd67+256], %f6;
	ld.global.f32 	%f7, [%rd64+384];
	st.global.f32 	[%rd67+384], %f7;
	add.s32 	%r86, %r86, 128;
	setp.lt.u32 	%p9, %r86, %r52;
	@%p9 bra 	$L__BB0_47;
$L__BB0_48:
	add.s32 	%r72, %r72, %r2;
	setp.lt.u32 	%p10, %r72, %r51;
	@%p10 bra 	$L__BB0_41;
$L__BB0_49:
	ret;

}
	// .globl	_Z20quiver_tensor_gatherPPfPKliS2_iS_iPKii
.visible .entry _Z20quiver_tensor_gatherPPfPKliS2_iS_iPKii(
	.param .u64 .ptr .align 1 _Z20quiver_tensor_gatherPPfPKliS2_iS_iPKii_param_0,
	.param .u64 .ptr .align 1 _Z20quiver_tensor_gatherPPfPKliS2_iS_iPKii_param_1,
	.param .u32 _Z20quiver_tensor_gatherPPfPKliS2_iS_iPKii_param_2,
	.param .u64 .ptr .align 1 _Z20quiver_tensor_gatherPPfPKliS2_iS_iPKii_param_3,
	.param .u32 _Z20quiver_tensor_gatherPPfPKliS2_iS_iPKii_param_4,
	.param .u64 .ptr .align 1 _Z20quiver_tensor_gatherPPfPKliS2_iS_iPKii_param_5,
	.param .u32 _Z20quiver_tensor_gatherPPfPKliS2_iS_iPKii_param_6,
	.param .u64 .ptr .align 1 _Z20quiver_tensor_gatherPPfPKliS2_iS_iPKii_param_7,
	.param .u32 _Z20quiver_tensor_gatherPPfPKliS2_iS_iPKii_param_8
)
{
	.reg .pred 	%p<39>;
	.reg .b32 	%r<88>;
	.reg .b32 	%f<29>;
	.reg .b64 	%rd<134>;

	ld.param.u64 	%rd45, [_Z20quiver_tensor_gatherPPfPKliS2_iS_iPKii_param_0];
	ld.param.u64 	%rd46, [_Z20quiver_tensor_gatherPPfPKliS2_iS_iPKii_param_1];
	ld.param.u32 	%r50, [_Z20quiver_tensor_gatherPPfPKliS2_iS_iPKii_param_2];
	ld.param.u64 	%rd47, [_Z20quiver_tensor_gatherPPfPKliS2_iS_iPKii_param_3];
	ld.param.u32 	%r51, [_Z20quiver_tensor_gatherPPfPKliS2_iS_iPKii_param_4];
	ld.param.u64 	%rd48, [_Z20quiver_tensor_gatherPPfPKliS2_iS_iPKii_param_5];
	ld.param.u32 	%r52, [_Z20quiver_tensor_gatherPPfPKliS2_iS_iPKii_param_6];
	ld.param.u64 	%rd49, [_Z20quiver_tensor_gatherPPfPKliS2_iS_iPKii_param_7];
	ld.param.u32 	%r53, [_Z20quiver_tensor_gatherPPfPKliS2_iS_iPKii_param_8];
	cvta.to.global.u64 	%rd1, %rd48;
	cvta.to.global.u64 	%rd2, %rd45;
	cvta.to.global.u64 	%rd3, %rd49;
	cvta.to.global.u64 	%rd4, %rd46;
	cvta.to.global.u64 	%rd5, %rd47;
	mov.u32 	%r54, %ctaid.x;
	mov.u32 	%r55, %ntid.x;
	mov.u32 	%r56, %tid.x;
	mad.lo.s32 	%r57, %r54, %r55, %r56;
	mov.u32 	%r58, %nctaid.x;
	mul.lo.s32 	%r59, %r58, %r55;
	shr.u32 	%r72, %r57, 5;
	shr.u32 	%r2, %r59, 5;
	and.b32  	%r3, %r57, 31;
	setp.ge.u32 	%p1, %r72, %r51;
	@%p1 bra 	$L__BB1_49;
	setp.lt.s32 	%p2, %r50, 2;
	cvt.s64.s32 	%rd6, %r52;
	@%p2 bra 	$L__BB1_29;
	setp.ne.s32 	%p19, %r53, 0;
	@%p19 bra 	$L__BB1_17;
	not.b32 	%r68, %r3;
	add.s32 	%r4, %r52, %r68;
	and.b32  	%r5, %r4, 96;
	or.b32  	%r6, %r3, 32;
	or.b32  	%r7, %r3, 64;
	or.b32  	%r8, %r3, 96;
	shl.b64 	%rd7, %rd6, 2;
	add.s64 	%rd8, %rd1, 256;
$L__BB1_4:
	mul.wide.u32 	%rd109, %r72, 8;
	add.s64 	%rd110, %rd5, %rd109;
	ld.global.u64 	%rd9, [%rd110];
	mov.b32 	%r73, 1;
$L__BB1_5:
	mul.wide.u32 	%rd111, %r73, 8;
	add.s64 	%rd112, %rd4, %rd111;
	ld.global.u64 	%rd113, [%rd112];
	setp.lt.s64 	%p29, %rd9, %rd113;
	mov.u32 	%r76, %r73;
	@%p29 bra 	$L__BB1_15;
	add.s32 	%r73, %r73, 1;
	setp.eq.s32 	%p30, %r73, %r50;
	mov.u32 	%r76, %r50;
	@%p30 bra 	$L__BB1_15;
	bra.uni 	$L__BB1_5;
$L__BB1_7:
	ld.global.f32 	%f25, [%rd133+-256];
	st.global.f32 	[%rd132+-256], %f25;
	ld.global.f32 	%f26, [%rd133+-128];
	st.global.f32 	[%rd132+-128], %f26;
	ld.global.f32 	%f27, [%rd133];
	st.global.f32 	[%rd132], %f27;
	ld.global.f32 	%f28, [%rd133+128];
	st.global.f32 	[%rd132+128], %f28;
	add.s32 	%r75, %r75, 128;
	add.s64 	%rd133, %rd133, 512;
	add.s64 	%rd132, %rd132, 512;
	setp.lt.u32 	%p37, %r75, %r52;
	@%p37 bra 	$L__BB1_7;
$L__BB1_8:
	add.s32 	%r72, %r72, %r2;
	setp.lt.u32 	%p38, %r72, %r51;
	@%p38 bra 	$L__BB1_4;
	bra.uni 	$L__BB1_49;
$L__BB1_9:
	setp.eq.s32 	%p33, %r5, 96;
	mov.u32 	%r75, %r3;
	@%p33 bra 	$L__BB1_13;
	setp.eq.s32 	%p34, %r5, 0;
	cvt.u64.u32 	%rd121, %r3;
	mad.lo.s64 	%rd122, %rd11, %rd6, %rd121;
	shl.b64 	%rd123, %rd122, 2;
	add.s64 	%rd17, %rd10, %rd123;
	ld.global.f32 	%f22, [%rd17];
	add.s64 	%rd124, %rd121, %rd12;
	shl.b64 	%rd125, %rd124, 2;
	add.s64 	%rd18, %rd1, %rd125;
	st.global.f32 	[%rd18], %f22;
	mov.u32 	%r75, %r6;
	@%p34 bra 	$L__BB1_13;
	setp.eq.s32 	%p35, %r5, 32;
	ld.global.f32 	%f23, [%rd17+128];
	st.global.f32 	[%rd18+128], %f23;
	mov.u32 	%r75, %r7;
	@%p35 bra 	$L__BB1_13;
	ld.global.f32 	%f24, [%rd17+256];
	st.global.f32 	[%rd18+256], %f24;
	mov.u32 	%r75, %r8;
$L__BB1_13:
	setp.lt.u32 	%p36, %r4, 96;
	@%p36 bra 	$L__BB1_8;
	mul.wide.u32 	%rd126, %r75, 4;
	mad.lo.s64 	%rd127, %rd7, %rd11, %rd126;
	add.s64 	%rd128, %rd10, %rd127;
	cvt.u64.u32 	%rd129, %r75;
	add.s64 	%rd133, %rd128, 256;
	add.s64 	%rd130, %rd129, %rd12;
	shl.b64 	%rd131, %rd130, 2;
	add.s64 	%rd132, %rd8, %rd131;
	bra.uni 	$L__BB1_7;
$L__BB1_15:
	mul.wide.u32 	%rd114, %r76, 4;
	add.s64 	%rd115, %rd3, %rd114;
	ld.global.u32 	%r70, [%rd115+-4];
	setp.eq.s32 	%p31, %r70, 1;
	@%p31 bra 	$L__BB1_16;
	bra.uni 	$L__BB1_8;
$L__BB1_16:
	setp.lt.u32 	%p32, %r3, %r52;
	mul.wide.u32 	%rd116, %r76, 8;
	add.s64 	%rd117, %rd2, %rd116;
	ld.global.u64 	%rd118, [%rd117+-8];
	cvta.to.global.u64 	%rd10, %rd118;
	add.s64 	%rd119, %rd4, %rd116;
	ld.global.u64 	%rd120, [%rd119+-8];
	sub.s64 	%rd11, %rd9, %rd120;
	mul.lo.s32 	%r71, %r72, %r52;
	cvt.u64.u32 	%rd12, %r71;
	@%p32 bra 	$L__BB1_9;
	bra.uni 	$L__BB1_8;
$L__BB1_17:
	not.b32 	%r65, %r3;
	add.s32 	%r17, %r52, %r65;
	and.b32  	%r18, %r17, 96;
	cvt.u64.u32 	%rd21, %r3;
	or.b32  	%r19, %r3, 32;
	or.b32  	%r20, %r3, 64;
	or.b32  	%r21, %r3, 96;
$L__BB1_18:
	mul.wide.u32 	%rd87, %r72, 8;
	add.s64 	%rd88, %rd5, %rd87;
	ld.global.u64 	%rd22, [%rd88];
	mov.b32 	%r78, 1;
$L__BB1_19:
	mul.wide.u32 	%rd89, %r78, 8;
	add.s64 	%rd90, %rd4, %rd89;
	ld.global.u64 	%rd91, [%rd90];
	setp.lt.s64 	%p20, %rd22, %rd91;
	mov.u32 	%r81, %r78;
	@%p20 bra 	$L__BB1_21;
	add.s32 	%r78, %r78, 1;
	setp.eq.s32 	%p21, %r78, %r50;
	mov.u32 	%r81, %r50;
	@%p21 bra 	$L__BB1_21;
	bra.uni 	$L__BB1_19;
$L__BB1_21:
	setp.lt.u32 	%p22, %r3, %r52;
	mul.wide.u32 	%rd92, %r81, 8;
	add.s64 	%rd93, %rd2, %rd92;
	ld.global.u64 	%rd94, [%rd93+-8];
	cvta.to.global.u64 	%rd25, %rd94;
	add.s64 	%rd95, %rd4, %rd92;
	ld.global.u64 	%rd96, [%rd95+-8];
	sub.s64 	%rd97, %rd22, %rd96;
	mul.lo.s64 	%rd26, %rd97, %rd6;
	mul.lo.s32 	%r67, %r72, %r52;
	cvt.u64.u32 	%rd27, %r67;
	@%p22 bra 	$L__BB1_22;
	bra.uni 	$L__BB1_28;
$L__BB1_22:
	setp.eq.s32 	%p23, %r18, 96;
	mov.u32 	%r80, %r3;
	@%p23 bra 	$L__BB1_26;
	setp.eq.s32 	%p24, %r18, 0;
	add.s64 	%rd98, %rd26, %rd21;
	shl.b64 	%rd99, %rd98, 2;
	add.s64 	%rd23, %rd25, %rd99;
	ld.global.f32 	%f15, [%rd23];
	add.s64 	%rd100, %rd21, %rd27;
	shl.b64 	%rd101, %rd100, 2;
	add.s64 	%rd24, %rd1, %rd101;
	st.global.f32 	[%rd24], %f15;
	mov.u32 	%r80, %r19;
	@%p24 bra 	$L__BB1_26;
	setp.eq.s32 	%p25, %r18, 32;
	ld.global.f32 	%f16, [%rd23+128];
	st.global.f32 	[%rd24+128], %f16;
	mov.u32 	%r80, %r20;
	@%p25 bra 	$L__BB1_26;
	ld.global.f32 	%f17, [%rd23+256];
	st.global.f32 	[%rd24+256], %f17;
	mov.u32 	%r80, %r21;
$L__BB1_26:
	setp.lt.u32 	%p26, %r17, 96;
	@%p26 bra 	$L__BB1_28;
$L__BB1_27:
	cvt.u64.u32 	%rd102, %r80;
	add.s64 	%rd103, %rd26, %rd102;
	shl.b64 	%rd104, %rd103, 2;
	add.s64 	%rd105, %rd25, %rd104;
	ld.global.f32 	%f18, [%rd105];
	add.s64 	%rd106, %rd102, %rd27;
	shl.b64 	%rd107, %rd106, 2;
	add.s64 	%rd108, %rd1, %rd107;
	st.global.f32 	[%rd108], %f18;
	ld.global.f32 	%f19, [%rd105+128];
	st.global.f32 	[%rd108+128], %f19;
	ld.global.f32 	%f20, [%rd105+256];
	st.global.f32 	[%rd108+256], %f20;
	ld.global.f32 	%f21, [%rd105+384];
	st.global.f32 	[%rd108+384], %f21;
	add.s32 	%r80, %r80, 128;
	setp.lt.u32 	%p27, %r80, %r52;
	@%p27 bra 	$L__BB1_27;
$L__BB1_28:
	add.s32 	%r72, %r72, %r2;
	setp.lt.u32 	%p28, %r72, %r51;
	@%p28 bra 	$L__BB1_18;
	bra.uni 	$L__BB1_49;
$L__BB1_29:
	setp.ne.s32 	%p3, %r53, 0;
	@%p3 bra 	$L__BB1_40;
	not.b32 	%r62, %r3;
	add.s32 	%r30, %r52, %r62;
	mul.wide.s32 	%rd68, %r50, 4;
	add.s64 	%rd28, %rd3, %rd68;
	mul.wide.s32 	%rd69, %r50, 8;
	add.s64 	%rd29, %rd2, %rd69;
	add.s64 	%rd30, %rd4, %rd69;
	and.b32  	%r31, %r30, 96;
	cvt.u64.u32 	%rd31, %r3;
	or.b32  	%r32, %r3, 32;
	or.b32  	%r33, %r3, 64;
	or.b32  	%r34, %r3, 96;
$L__BB1_31:
	ld.global.u32 	%r63, [%rd28+-4];
	setp.ne.s32 	%p11, %r63, 1;
	@%p11 bra 	$L__BB1_39;
	setp.lt.u32 	%p12, %r3, %r52;
	ld.global.u64 	%rd70, [%rd29+-8];
	cvta.to.global.u64 	%rd32, %rd70;
	mul.wide.u32 	%rd71, %r72, 8;
	add.s64 	%rd72, %rd5, %rd71;
	ld.global.u64 	%rd73, [%rd72];
	ld.global.u64 	%rd74, [%rd30+-8];
	sub.s64 	%rd75, %rd73, %rd74;
	mul.lo.s64 	%rd33, %rd75, %rd6;
	mul.lo.s32 	%r64, %r72, %r52;
	cvt.u64.u32 	%rd34, %r64;
	@%p12 bra 	$L__BB1_33;
	bra.uni 	$L__BB1_39;
$L__BB1_33:
	setp.eq.s32 	%p13, %r31, 96;
	mov.u32 	%r84, %r3;
	@%p13 bra 	$L__BB1_37;
	setp.eq.s32 	%p14, %r31, 0;
	add.s64 	%rd76, %rd33, %rd31;
	shl.b64 	%rd77, %rd76, 2;
	add.s64 	%rd35, %rd32, %rd77;
	ld.global.f32 	%f8, [%rd35];
	add.s64 	%rd78, %rd31, %rd34;
	shl.b64 	%rd79, %rd78, 2;
	add.s64 	%rd36, %rd1, %rd79;
	st.global.f32 	[%rd36], %f8;
	mov.u32 	%r84, %r32;
	@%p14 bra 	$L__BB1_37;
	setp.eq.s32 	%p15, %r31, 32;
	ld.global.f32 	%f9, [%rd35+128];
	st.global.f32 	[%rd36+128], %f9;
	mov.u32 	%r84, %r33;
	@%p15 bra 	$L__BB1_37;
	ld.global.f32 	%f10, [%rd35+256];
	st.global.f32 	[%rd36+256], %f10;
	mov.u32 	%r84, %r34;
$L__BB1_37:
	setp.lt.u32 	%p16, %r30, 96;
	@%p16 bra 	$L__BB1_39;
$L__BB1_38:
	cvt.u64.u32 	%rd80, %r84;
	add.s64 	%rd81, %rd33, %rd80;
	shl.b64 	%rd82, %rd81, 2;
	add.s64 	%rd83, %rd32, %rd82;
	ld.global.f32 	%f11, [%rd83];
	add.s64 	%rd84, %rd80, %rd34;
	shl.b64 	%rd85, %rd84, 2;
	add.s64 	%rd86, %rd1, %rd85;
	st.global.f32 	[%rd86], %f11;
	ld.global.f32 	%f12, [%rd83+128];
	st.global.f32 	[%rd86+128], %f12;
	ld.global.f32 	%f13, [%rd83+256];
	st.global.f32 	[%rd86+256], %f13;
	ld.global.f32 	%f14, [%rd83+384];
	st.global.f32 	[%rd86+384], %f14;
	add.s32 	%r84, %r84, 128;
	setp.lt.u32 	%p17, %r84, %r52;
	@%p17 bra 	$L__BB1_38;
$L__BB1_39:
	add.s32 	%r72, %r72, %r2;
	setp.lt.u32 	%p18, %r72, %r51;
	@%p18 bra 	$L__BB1_31;
	bra.uni 	$L__BB1_49;
$L__BB1_40:
	not.b32 	%r60, %r3;
	add.s32 	%r40, %r52, %r60;
	mul.wide.s32 	%rd50, %r50, 8;
	add.s64 	%rd37, %rd2, %rd50;
	add.s64 	%rd38, %rd4, %rd50;
	and.b32  	%r41, %r40, 96;
	cvt.u64.u32 	%rd39, %r3;
	or.b32  	%r42, %r3, 32;
	or.b32  	%r43, %r3, 64;
	or.b32  	%r44, %r3, 96;
$L__BB1_41:
	setp.ge.u32 	%p4, %r3, %r52;
	mul.wide.u32 	%rd51, %r72, 8;
	add.s64 	%rd52, %rd5, %rd51;
	ld.global.u64 	%rd53, [%rd37+-8];
	cvta.to.global.u64 	%rd40, %rd53;
	ld.global.u64 	%rd54, [%rd52];
	ld.global.u64 	%rd55, [%rd38+-8];
	sub.s64 	%rd56, %rd54, %rd55;
	mul.lo.s64 	%rd41, %rd56, %rd6;
	mul.lo.s32 	%r61, %r72, %r52;
	cvt.u64.u32 	%rd42, %r61;
	@%p4 bra 	$L__BB1_48;
	setp.eq.s32 	%p5, %r41, 96;
	mov.u32 	%r86, %r3;
	@%p5 bra 	$L__BB1_46;
	setp.eq.s32 	%p6, %r41, 0;
	add.s64 	%rd57, %rd41, %rd39;
	shl.b64 	%rd58, %rd57, 2;
	add.s64 	%rd43, %rd40, %rd58;
	ld.global.f32 	%f1, [%rd43];
	add.s64 	%rd59, %rd39, %rd42;
	shl.b64 	%rd60, %rd59, 2;
	add.s64 	%rd44, %rd1, %rd60;
	st.global.f32 	[%rd44], %f1;
	mov.u32 	%r86, %r42;
	@%p6 bra 	$L__BB1_46;
	setp.eq.s32 	%p7, %r41, 32;
	ld.global.f32 	%f2, [%rd43+128];
	st.global.f32 	[%rd44+128], %f2;
	mov.u32 	%r86, %r43;
	@%p7 bra 	$L__BB1_46;
	ld.global.f32 	%f3, [%rd43+256];
	st.global.f32 	[%rd44+256], %f3;
	mov.u32 	%r86, %r44;
$L__BB1_46:
	setp.lt.u32 	%p8, %r40, 96;
	@%p8 bra 	$L__BB1_48;
$L__BB1_47:
	cvt.u64.u32 	%rd61, %r86;
	add.s64 	%rd62, %rd41, %rd61;
	shl.b64 	%rd63, %rd62, 2;
	add.s64 	%rd64, %rd40, %rd63;
	ld.global.f32 	%f4, [%rd64];
	add.s64 	%rd65, %rd61, %rd42;
	shl.b64 	%rd66, %rd65, 2;
	add.s64 	%rd67, %rd1, %rd66;
	st.global.f32 	[%rd67], %f4;
	ld.global.f32 	%f5, [%rd64+128];
	st.global.f32 	[%rd67+128], %f5;
	ld.global.f32 	%f6, [%rd64+256];
	st.global.f32 	[%rd67+256], %f6;
	ld.global.f32 	%f7, [%rd64+384];
	st.global.f32 	[%rd67+384], %f7;
	add.s32 	%r86, %r86, 128;
	setp.lt.u32 	%p9, %r86, %r52;
	@%p9 bra 	$L__BB1_47;
$L__BB1_48:
	add.s32 	%r72, %r72, %r2;
	setp.lt.u32 	%p10, %r72, %r51;
	@%p10 bra 	$L__BB1_41;
$L__BB1_49:
	ret;

}
	// .globl	_Z28quiver_tensor_gather_alignedPPfPKliS2_iS_i
.visible .entry _Z28quiver_tensor_gather_alignedPPfPKliS2_iS_i(
	.param .u64 .ptr .align 1 _Z28quiver_tensor_gather_alignedPPfPKliS2_iS_i_param_0,
	.param .u64 .ptr .align 1 _Z28quiver_tensor_gather_alignedPPfPKliS2_iS_i_param_1,
	.param .u32 _Z28quiver_tensor_gather_alignedPPfPKliS2_iS_i_param_2,
	.param .u64 .ptr .align 1 _Z28quiver_tensor_gather_alignedPPfPKliS2_iS_i_param_3,
	.param .u32 _Z28quiver_tensor_gather_alignedPPfPKliS2_iS_i_param_4,
	.param .u64 .ptr .align 1 _Z28quiver_tensor_gather_alignedPPfPKliS2_iS_i_param_5,
	.param .u32 _Z28quiver_tensor_gather_alignedPPfPKliS2_iS_i_param_6
)
{
	.reg .pred 	%p<7>;
	.reg .b32 	%r<29>;
	.reg .b32 	%f<3>;
	.reg .b64 	%rd<45>;

	ld.param.u64 	%rd9, [_Z28quiver_tensor_gather_alignedPPfPKliS2_iS_i_param_0];
	ld.param.u64 	%rd10, [_Z28quiver_tensor_gather_alignedPPfPKliS2_iS_i_param_1];
	ld.param.u32 	%r12, [_Z28quiver_tensor_gather_alignedPPfPKliS2_iS_i_param_2];
	ld.param.u64 	%rd11, [_Z28quiver_tensor_gather_alignedPPfPKliS2_iS_i_param_3];
	ld.param.u32 	%r14, [_Z28quiver_tensor_gather_alignedPPfPKliS2_iS_i_param_4];
	ld.param.u64 	%rd12, [_Z28quiver_tensor_gather_alignedPPfPKliS2_iS_i_param_5];
	ld.param.u32 	%r13, [_Z28quiver_tensor_gather_alignedPPfPKliS2_iS_i_param_6];
	cvta.to.global.u64 	%rd1, %rd12;
	cvta.to.global.u64 	%rd2, %rd9;
	cvta.to.global.u64 	%rd3, %rd10;
	cvta.to.global.u64 	%rd4, %rd11;
	mov.u32 	%r15, %ctaid.x;
	mov.u32 	%r16, %ntid.x;
	mov.u32 	%r17, %tid.x;
	mad.lo.s32 	%r25, %r15, %r16, %r17;
	mov.u32 	%r18, %nctaid.x;
	mul.lo.s32 	%r2, %r18, %r16;
	mul.lo.s32 	%r3, %r13, %r14;
	setp.ge.u32 	%p1, %r25, %r3;
	@%p1 bra 	$L__BB2_8;
	setp.lt.s32 	%p2, %r12, 2;
	cvt.s64.s32 	%rd5, %r13;
	@%p2 bra 	$L__BB2_6;
$L__BB2_2:
	div.u32 	%r5, %r25, %r13;
	mul.wide.u32 	%rd27, %r5, 8;
	add.s64 	%rd28, %rd4, %rd27;
	ld.global.u64 	%rd6, [%rd28];
	mov.b32 	%r26, 1;
$L__BB2_3:
	mul.wide.u32 	%rd29, %r26, 8;
	add.s64 	%rd30, %rd3, %rd29;
	ld.global.u64 	%rd31, [%rd30];
	setp.lt.s64 	%p4, %rd6, %rd31;
	mov.u32 	%r27, %r26;
	@%p4 bra 	$L__BB2_5;
	add.s32 	%r26, %r26, 1;
	setp.ne.s32 	%p5, %r26, %r12;
	mov.u32 	%r27, %r12;
	@%p5 bra 	$L__BB2_3;
$L__BB2_5:
	rem.u32 	%r23, %r25, %r13;
	mul.wide.u32 	%rd32, %r27, 8;
	add.s64 	%rd33, %rd2, %rd32;
	ld.global.u64 	%rd34, [%rd33+-8];
	cvta.to.global.u64 	%rd35, %rd34;
	add.s64 	%rd36, %rd3, %rd32;
	ld.global.u64 	%rd37, [%rd36+-8];
	sub.s64 	%rd38, %rd6, %rd37;
	cvt.u64.u32 	%rd39, %r23;
	mad.lo.s64 	%rd40, %rd38, %rd5, %rd39;
	mad.lo.s32 	%r24, %r5, %r13, %r23;
	shl.b64 	%rd41, %rd40, 2;
	add.s64 	%rd42, %rd35, %rd41;
	ld.global.f32 	%f2, [%rd42];
	mul.wide.u32 	%rd43, %r24, 4;
	add.s64 	%rd44, %rd1, %rd43;
	st.global.f32 	[%rd44], %f2;
	add.s32 	%r25, %r25, %r2;
	setp.lt.u32 	%p6, %r25, %r3;
	@%p6 bra 	$L__BB2_2;
	bra.uni 	$L__BB2_8;
$L__BB2_6:
	mul.wide.s32 	%rd13, %r12, 8;
	add.s64 	%rd7, %rd2, %rd13;
	add.s64 	%rd8, %rd3, %rd13;
$L__BB2_7:
	div.u32 	%r19, %r25, %r13;
	mul.lo.s32 	%r20, %r19, %r13;
	sub.s32 	%r21, %r25, %r20;
	mul.wide.u32 	%rd14, %r19, 8;
	add.s64 	%rd15, %rd4, %rd14;
	ld.global.u64 	%rd16, [%rd7+-8];
	cvta.to.global.u64 	%rd17, %rd16;
	ld.global.u64 	%rd18, [%rd15];
	ld.global.u64 	%rd19, [%rd8+-8];
	sub.s64 	%rd20, %rd18, %rd19;
	cvt.u64.u32 	%rd21, %r21;
	mad.lo.s64 	%rd22, %rd20, %rd5, %rd21;
	shl.b64 	%rd23, %rd22, 2;
	add.s64 	%rd24, %rd17, %rd23;
	ld.global.f32 	%f1, [%rd24];
	mul.wide.u32 	%rd25, %r25, 4;
	add.s64 	%rd26, %rd1, %rd25;
	st.global.f32 	[%rd26], %f1;
	add.s32 	%r25, %r25, %r2;
	setp.lt.u32 	%p3, %r25, %r3;
	@%p3 bra 	$L__BB2_7;
$L__BB2_8:
	ret;

}


// ===== COMPILED SASS (sm_100) =====

	.target	sm_100

	.elftype	@"ET_EXEC"


//--------------------- .note.nv.tkinfo           --------------------------
	.section	.note.nv.tkinfo,"",@"SHT_NOTE"
	.sectionflags	@"SHF_NOTE_NV_TKINFO"
	.tkinfo
        /*0018*/ 	.word	0x00000002
        /*0030*/ 	.string	""
        /*0030*/ 	.string	"ptxas"
        /*0030*/ 	.string	"Cuda compilation tools, release 13.0, V13.0.88"
        /*0030*/ 	.string	"Build cuda_13.0.r13.0/compiler.36424714_0"
        /*0030*/ 	.string	"-arch sm_100 -m 64 "



//--------------------- .note.nv.cuinfo           --------------------------
	.section	.note.nv.cuinfo,"",@"SHT_NOTE"
	.sectionflags	@"SHF_NOTE_NV_CUINFO"
        /*0018*/ 	.short	0x0002
        /*001a*/ 	.short	0x0064
        /*001c*/ 	.short	0x0082
	.zero		2


//--------------------- .nv.info                  --------------------------
	.section	.nv.info,"",@"SHT_CUDA_INFO"
	.align	4


	//----- nvinfo : EIATTR_REGCOUNT
	.align		4
        /*0000*/ 	.byte	0x04, 0x2f
        /*0002*/ 	.short	(.L_1 - .L_0)
	.align		4
.L_0:
        /*0004*/ 	.word	index@(_Z20quiver_tensor_updatePPfPKliS2_iS_iPKii)
        /*0008*/ 	.word	0x0000001e


	//----- nvinfo : EIATTR_FRAME_SIZE
	.align		4
.L_1:
        /*000c*/ 	.byte	0x04, 0x11
        /*000e*/ 	.short	(.L_3 - .L_2)
	.align		4
.L_2:
        /*0010*/ 	.word	index@(_Z20quiver_tensor_updatePPfPKliS2_iS_iPKii)
        /*0014*/ 	.word	0x00000000


	//----- nvinfo : EIATTR_REGCOUNT
	.align		4
.L_3:
        /*0018*/ 	.byte	0x04, 0x2f
        /*001a*/ 	.short	(.L_5 - .L_4)
	.align		4
.L_4:
        /*001c*/ 	.word	index@(_Z20quiver_tensor_gatherPPfPKliS2_iS_iPKii)
        /*0020*/ 	.word	0x00000020


	//----- nvinfo : EIATTR_FRAME_SIZE
	.align		4
.L_5:
        /*0024*/ 	.byte	0x04, 0x11
        /*0026*/ 	.short	(.L_7 - .L_6)
	.align		4
.L_6:
        /*0028*/ 	.word	index@(_Z20quiver_tensor_gatherPPfPKliS2_iS_iPKii)
        /*002c*/ 	.word	0x00000000


	//----- nvinfo : EIATTR_REGCOUNT
	.align		4
.L_7:
        /*0030*/ 	.byte	0x04, 0x2f
        /*0032*/ 	.short	(.L_9 - .L_8)
	.align		4
.L_8:
        /*0034*/ 	.word	index@(_Z28quiver_tensor_gather_alignedPPfPKliS2_iS_i)
        /*0038*/ 	.word	0x00000018


	//----- nvinfo : EIATTR_FRAME_SIZE
	.align		4
.L_9:
        /*003c*/ 	.byte	0x04, 0x11
        /*003e*/ 	.short	(.L_11 - .L_10)
	.align		4
.L_10:
        /*0040*/ 	.word	index@(_Z28quiver_tensor_gather_alignedPPfPKliS2_iS_i)
        /*0044*/ 	.word	0x00000000


	//----- nvinfo : EIATTR_MIN_STACK_SIZE
	.align		4
.L_11:
        /*0048*/ 	.byte	0x04, 0x12
        /*004a*/ 	.short	(.L_13 - .L_12)
	.align		4
.L_12:
        /*004c*/ 	.word	index@(_Z28quiver_tensor_gather_alignedPPfPKliS2_iS_i)
        /*0050*/ 	.word	0x00000000


	//----- nvinfo : EIATTR_MIN_STACK_SIZE
	.align		4
.L_13:
        /*0054*/ 	.byte	0x04, 0x12
        /*0056*/ 	.short	(.L_15 - .L_14)
	.align		4
.L_14:
        /*0058*/ 	.word	index@(_Z20quiver_tensor_gatherPPfPKliS2_iS_iPKii)
        /*005c*/ 	.word	0x00000000


	//----- nvinfo : EIATTR_MIN_STACK_SIZE
	.align		4
.L_15:
        /*0060*/ 	.byte	0x04, 0x12
        /*0062*/ 	.short	(.L_17 - .L_16)
	.align		4
.L_16:
        /*0064*/ 	.word	index@(_Z20quiver_tensor_updatePPfPKliS2_iS_iPKii)
        /*0068*/ 	.word	0x00000000
.L_17:


//--------------------- .nv.compat                --------------------------
	.section	.nv.compat,"",@"SHT_CUDA_COMPAT_INFO"
	.align	4
        /*0000*/ 	.byte	0x02, 0x09, 0x00, 0x00, 0x02, 0x02, 0x01, 0x00, 0x02, 0x05, 0x05, 0x00, 0x03, 0x07, 0x01, 0x01
        /*0010*/ 	.byte	0x02, 0x03, 0x00, 0x00, 0x02, 0x06, 0x01, 0x00, 0x04, 0x0b, 0x08, 0x00, 0x09, 0x00, 0x00, 0x00
        /*0020*/ 	.byte	0x00, 0x00, 0x00, 0x00


//--------------------- .nv.info._Z28quiver_tensor_gather_alignedPPfPKliS2_iS_i --------------------------
	.section	.nv.info._Z28quiver_tensor_gather_alignedPPfPKliS2_iS_i,"",@"SHT_CUDA_INFO"
	.sectionflags	@""
	.align	4


	//----- nvinfo : EIATTR_CUDA_API_VERSION
	.align		4
        /*0000*/ 	.byte	0x04, 0x37
        /*0002*/ 	.short	(.L_19 - .L_18)
.L_18:
        /*0004*/ 	.word	0x00000082


	//----- nvinfo : EIATTR_KPARAM_INFO
	.align		4
.L_19:
        /*0008*/ 	.byte	0x04, 0x17
        /*000a*/ 	.short	(.L_21 - .L_20)
.L_20:
        /*000c*/ 	.word	0x00000000
        /*0010*/ 	.short	0x0006
        /*0012*/ 	.short	0x0030
        /*0014*/ 	.byte	0x00, 0xf0, 0x11, 0x00


	//----- nvinfo : EIATTR_KPARAM_INFO
	.align		4
.L_21:
        /*0018*/ 	.byte	0x04, 0x17
        /*001a*/ 	.short	(.L_23 - .L_22)
.L_22:
        /*001c*/ 	.word	0x00000000
        /*0020*/ 	.short	0x0005
        /*0022*/ 	.short	0x0028
        /*0024*/ 	.byte	0x00, 0xf5, 0x21, 0x00


	//----- nvinfo : EIATTR_KPARAM_INFO
	.align		4
.L_23:
        /*0028*/ 	.byte	0x04, 0x17
        /*002a*/ 	.short	(.L_25 - .L_24)
.L_24:
        /*002c*/ 	.word	0x00000000
        /*0030*/ 	.short	0x0004
        /*0032*/ 	.short	0x0020
        /*0034*/ 	.byte	0x00, 0xf0, 0x11, 0x00


	//----- nvinfo : EIATTR_KPARAM_INFO
	.align		4
.L_25:
        /*0038*/ 	.byte	0x04, 0x17
        /*003a*/ 	.short	(.L_27 - .L_26)
.L_26:
        /*003c*/ 	.word	0x00000000
        /*0040*/ 	.short	0x0003
        /*0042*/ 	.short	0x0018
        /*0044*/ 	.byte	0x00, 0xf5, 0x21, 0x00


	//----- nvinfo : EIATTR_KPARAM_INFO
	.align		4
.L_27:
        /*0048*/ 	.byte	0x04, 0x17
        /*004a*/ 	.short	(.L_29 - .L_28)
.L_28:
        /*004c*/ 	.word	0x00000000
        /*0050*/ 	.short	0x0002
        /*0052*/ 	.short	0x0010
        /*0054*/ 	.byte	0x00, 0xf0, 0x11, 0x00


	//----- nvinfo : EIATTR_KPARAM_INFO
	.align		4
.L_29:
        /*0058*/ 	.byte	0x04, 0x17
        /*005a*/ 	.short	(.L_31 - .L_30)
.L_30:
        /*005c*/ 	.word	0x00000000
        /*0060*/ 	.short	0x0001
        /*0062*/ 	.short	0x0008
        /*0064*/ 	.byte	0x00, 0xf5, 0x21, 0x00


	//----- nvinfo : EIATTR_KPARAM_INFO
	.align		4
.L_31:
        /*0068*/ 	.byte	0x04, 0x17
        /*006a*/ 	.short	(.L_33 - .L_32)
.L_32:
        /*006c*/ 	.word	0x00000000
        /*0070*/ 	.short	0x0000
        /*0072*/ 	.short	0x0000
        /*0074*/ 	.byte	0x00, 0xf5, 0x21, 0x00


	//----- nvinfo : EIATTR_SPARSE_MMA_MASK
	.align		4
.L_33:
        /*0078*/ 	.byte	0x03, 0x50
        /*007a*/ 	.short	0x0000


	//----- nvinfo : EIATTR_MAXREG_COUNT
	.align		4
        /*007c*/ 	.byte	0x03, 0x1b
        /*007e*/ 	.short	0x00ff


	//----- nvinfo : EIATTR_MERCURY_ISA_VERSION
	.align		4
        /*0080*/ 	.byte	0x03, 0x5f
        /*0082*/ 	.short	0x0101


	//----- nvinfo : EIATTR_VRC_CTA_INIT_COUNT
	.align		4
        /*0084*/ 	.byte	0x02, 0x4a
	.zero		1
	.zero		1


	//----- nvinfo : EIATTR_EXIT_INSTR_OFFSETS
	.align		4
        /*0088*/ 	.byte	0x04, 0x1c
        /*008a*/ 	.short	(.L_35 - .L_34)


	//   ....[0]....
.L_34:
        /*008c*/ 	.word	0x000000b0


	//   ....[1]....
        /*0090*/ 	.word	0x000005f0


	//   ....[2]....
        /*0094*/ 	.word	0x000008e0


	//----- nvinfo : EIATTR_CRS_STACK_SIZE
	.align		4
.L_35:
        /*0098*/ 	.byte	0x04, 0x1e
        /*009a*/ 	.short	(.L_37 - .L_36)
.L_36:
        /*009c*/ 	.word	0x00000000


	//----- nvinfo : EIATTR_CBANK_PARAM_SIZE
	.align		4
.L_37:
        /*00a0*/ 	.byte	0x03, 0x19
        /*00a2*/ 	.short	0x0034


	//----- nvinfo : EIATTR_PARAM_CBANK
	.align		4
        /*00a4*/ 	.byte	0x04, 0x0a
        /*00a6*/ 	.short	(.L_39 - .L_38)
	.align		4
.L_38:
        /*00a8*/ 	.word	index@(.nv.constant0._Z28quiver_tensor_gather_alignedPPfPKliS2_iS_i)
        /*00ac*/ 	.short	0x0380
        /*00ae*/ 	.short	0x0034


	//----- nvinfo : EIATTR_SW_WAR
	.align		4
.L_39:
        /*00b0*/ 	.byte	0x04, 0x36
        /*00b2*/ 	.short	(.L_41 - .L_40)
.L_40:
        /*00b4*/ 	.word	0x00000008
.L_41:


//--------------------- .nv.info._Z20quiver_tensor_gatherPPfPKliS2_iS_iPKii --------------------------
	.section	.nv.info._Z20quiver_tensor_gatherPPfPKliS2_iS_iPKii,"",@"SHT_CUDA_INFO"
	.sectionflags	@""
	.align	4


	//----- nvinfo : EIATTR_CUDA_API_VERSION
	.align		4
        /*0000*/ 	.byte	0x04, 0x37
        /*0002*/ 	.short	(.L_43 - .L_42)
.L_42:
        /*0004*/ 	.word	0x00000082


	//----- nvinfo : EIATTR_KPARAM_INFO
	.align		4
.L_43:
        /*0008*/ 	.byte	0x04, 0x17
        /*000a*/ 	.short	(.L_45 - .L_44)
.L_44:
        /*000c*/ 	.word	0x00000000
        /*0010*/ 	.short	0x0008
        /*0012*/ 	.short	0x0040
        /*0014*/ 	.byte	0x00, 0xf0, 0x11, 0x00


	//----- nvinfo : EIATTR_KPARAM_INFO
	.align		4
.L_45:
        /*0018*/ 	.byte	0x04, 0x17
        /*001a*/ 	.short	(.L_47 - .L_46)
.L_46:
        /*001c*/ 	.word	0x00000000
        /*0020*/ 	.short	0x0007
        /*0022*/ 	.short	0x0038
        /*0024*/ 	.byte	0x00, 0xf5, 0x21, 0x00


	//----- nvinfo : EIATTR_KPARAM_INFO
	.align		4
.L_47:
        /*0028*/ 	.byte	0x04, 0x17
        /*002a*/ 	.short	(.L_49 - .L_48)
.L_48:
        /*002c*/ 	.word	0x00000000
        /*0030*/ 	.short	0x0006
        /*0032*/ 	.short	0x0030
        /*0034*/ 	.byte	0x00, 0xf0, 0x11, 0x00


	//----- nvinfo : EIATTR_KPARAM_INFO
	.align		4
.L_49:
        /*0038*/ 	.byte	0x04, 0x17
        /*003a*/ 	.short	(.L_51 - .L_50)
.L_50:
        /*003c*/ 	.word	0x00000000
        /*0040*/ 	.short	0x0005
        /*0042*/ 	.short	0x0028
        /*0044*/ 	.byte	0x00, 0xf5, 0x21, 0x00


	//----- nvinfo : EIATTR_KPARAM_INFO
	.align		4
.L_51:
        /*0048*/ 	.byte	0x04, 0x17
        /*004a*/ 	.short	(.L_53 - .L_52)
.L_52:
        /*004c*/ 	.word	0x00000000
        /*0050*/ 	.short	0x0004
        /*0052*/ 	.short	0x0020
        /*0054*/ 	.byte	0x00, 0xf0, 0x11, 0x00


	//----- nvinfo : EIATTR_KPARAM_INFO
	.align		4
.L_53:
        /*0058*/ 	.byte	0x04, 0x17
        /*005a*/ 	.short	(.L_55 - .L_54)
.L_54:
        /*005c*/ 	.word	0x00000000
        /*0060*/ 	.short	0x0003
        /*0062*/ 	.short	0x0018
        /*0064*/ 	.byte	0x00, 0xf5, 0x21, 0x00


	//----- nvinfo : EIATTR_KPARAM_INFO
	.align		4
.L_55:
        /*0068*/ 	.byte	0x04, 0x17
        /*006a*/ 	.short	(.L_57 - .L_56)
.L_56:
        /*006c*/ 	.word	0x00000000
        /*0070*/ 	.short	0x0002
        /*0072*/ 	.short	0x0010
        /*0074*/ 	.byte	0x00, 0xf0, 0x11, 0x00


	//----- nvinfo : EIATTR_KPARAM_INFO
	.align		4
.L_57:
        /*0078*/ 	.byte	0x04, 0x17
        /*007a*/ 	.short	(.L_59 - .L_58)
.L_58:
        /*007c*/ 	.word	0x00000000
        /*0080*/ 	.short	0x0001
        /*0082*/ 	.short	0x0008
        /*0084*/ 	.byte	0x00, 0xf5, 0x21, 0x00


	//----- nvinfo : EIATTR_KPARAM_INFO
	.align		4
.L_59:
        /*0088*/ 	.byte	0x04, 0x17
        /*008a*/ 	.short	(.L_61 - .L_60)
.L_60:
        /*008c*/ 	.word	0x00000000
        /*0090*/ 	.short	0x0000
        /*0092*/ 	.short	0x0000
        /*0094*/ 	.byte	0x00, 0xf5, 0x21, 0x00


	//----- nvinfo : EIATTR_SPARSE_MMA_MASK
	.align		4
.L_61:
        /*0098*/ 	.byte	0x03, 0x50
        /*009a*/ 	.short	0x0000


	//----- nvinfo : EIATTR_MAXREG_COUNT
	.align		4
        /*009c*/ 	.byte	0x03, 0x1b
        /*009e*/ 	.short	0x00ff


	//----- nvinfo : EIATTR_MERCURY_ISA_VERSION
	.align		4
        /*00a0*/ 	.byte	0x03, 0x5f
        /*00a2*/ 	.short	0x0101


	//----- nvinfo : EIATTR_VRC_CTA_INIT_COUNT
	.align		4
        /*00a4*/ 	.byte	0x02, 0x4a
	.zero		1
	.zero		1


	//----- nvinfo : EIATTR_EXIT_INSTR_OFFSETS
	.align		4
        /*00a8*/ 	.byte	0x04, 0x1c
        /*00aa*/ 	.short	(.L_63 - .L_62)


	//   ....[0]....
.L_62:
        /*00ac*/ 	.word	0x000000a0


	//   ....[1]....
        /*00b0*/ 	.word	0x00000e50


	//   ....[2]....
        /*00b4*/ 	.word	0x00001440


	//   ....[3]....
        /*00b8*/ 	.word	0x000019d0


	//   ....[4]....
        /*00bc*/ 	.word	0x00001ee0


	//----- nvinfo : EIATTR_CRS_STACK_SIZE
	.align		4
.L_63:
        /*00c0*/ 	.byte	0x04, 0x1e
        /*00c2*/ 	.short	(.L_65 - .L_64)
.L_64:
        /*00c4*/ 	.word	0x00000000


	//----- nvinfo : EIATTR_CBANK_PARAM_SIZE
	.align		4
.L_65:
        /*00c8*/ 	.byte	0x03, 0x19
        /*00ca*/ 	.short	0x0044


	//----- nvinfo : EIATTR_PARAM_CBANK
	.align		4
        /*00cc*/ 	.byte	0x04, 0x0a
        /*00ce*/ 	.short	(.L_67 - .L_66)
	.align		4
.L_66:
        /*00d0*/ 	.word	index@(.nv.constant0._Z20quiver_tensor_gatherPPfPKliS2_iS_iPKii)
        /*00d4*/ 	.short	0x0380
        /*00d6*/ 	.short	0x0044


	//----- nvinfo : EIATTR_SW_WAR
	.align		4
.L_67:
        /*00d8*/ 	.byte	0x04, 0x36
        /*00da*/ 	.short	(.L_69 - .L_68)
.L_68:
        /*00dc*/ 	.word	0x00000008
.L_69:


//--------------------- .nv.info._Z20quiver_tensor_updatePPfPKliS2_iS_iPKii --------------------------
	.section	.nv.info._Z20quiver_tensor_updatePPfPKliS2_iS_iPKii,"",@"SHT_CUDA_INFO"
	.sectionflags	@""
	.align	4


	//----- nvinfo : EIATTR_CUDA_API_VERSION
	.align		4
        /*0000*/ 	.byte	0x04, 0x37
        /*0002*/ 	.short	(.L_71 - .L_70)
.L_70:
        /*0004*/ 	.word	0x00000082


	//----- nvinfo : EIATTR_KPARAM_INFO
	.align		4
.L_71:
        /*0008*/ 	.byte	0x04, 0x17
        /*000a*/ 	.short	(.L_73 - .L_72)
.L_72:
        /*000c*/ 	.word	0x00000000
        /*0010*/ 	.short	0x0008
        /*0012*/ 	.short	0x0040
        /*0014*/ 	.byte	0x00, 0xf0, 0x11, 0x00


	//----- nvinfo : EIATTR_KPARAM_INFO
	.align		4
.L_73:
        /*0018*/ 	.byte	0x04, 0x17
        /*001a*/ 	.short	(.L_75 - .L_74)
.L_74:
        /*001c*/ 	.word	0x00000000
        /*0020*/ 	.short	0x0007
        /*0022*/ 	.short	0x0038
        /*0024*/ 	.byte	0x00, 0xf5, 0x21, 0x00


	//----- nvinfo : EIATTR_KPARAM_INFO
	.align		4
.L_75:
        /*0028*/ 	.byte	0x04, 0x17
        /*002a*/ 	.short	(.L_77 - .L_76)
.L_76:
        /*002c*/ 	.word	0x00000000
        /*0030*/ 	.short	0x0006
        /*0032*/ 	.short	0x0030
        /*0034*/ 	.byte	0x00, 0xf0, 0x11, 0x00


	//----- nvinfo : EIATTR_KPARAM_INFO
	.align		4
.L_77:
        /*0038*/ 	.byte	0x04, 0x17
        /*003a*/ 	.short	(.L_79 - .L_78)
.L_78:
        /*003c*/ 	.word	0x00000000
        /*0040*/ 	.short	0x0005
        /*0042*/ 	.short	0x0028
        /*0044*/ 	.byte	0x00, 0xf5, 0x21, 0x00


	//----- nvinfo : EIATTR_KPARAM_INFO
	.align		4
.L_79:
        /*0048*/ 	.byte	0x04, 0x17
        /*004a*/ 	.short	(.L_81 - .L_80)
.L_80:
        /*004c*/ 	.word	0x00000000
        /*0050*/ 	.short	0x0004
        /*0052*/ 	.short	0x0020
        /*0054*/ 	.byte	0x00, 0xf0, 0x11, 0x00


	//----- nvinfo : EIATTR_KPARAM_INFO
	.align		4
.L_81:
        /*0058*/ 	.byte	0x04, 0x17
        /*005a*/ 	.short	(.L_83 - .L_82)
.L_82:
        /*005c*/ 	.word	0x00000000
        /*0060*/ 	.short	0x0003
        /*0062*/ 	.short	0x0018
        /*0064*/ 	.byte	0x00, 0xf5, 0x21, 0x00


	//----- nvinfo : EIATTR_KPARAM_INFO
	.align		4
.L_83:
        /*0068*/ 	.byte	0x04, 0x17
        /*006a*/ 	.short	(.L_85 - .L_84)
.L_84:
        /*006c*/ 	.word	0x00000000
        /*0070*/ 	.short	0x0002
        /*0072*/ 	.short	0x0010
        /*0074*/ 	.byte	0x00, 0xf0, 0x11, 0x00


	//----- nvinfo : EIATTR_KPARAM_INFO
	.align		4
.L_85:
        /*0078*/ 	.byte	0x04, 0x17
        /*007a*/ 	.short	(.L_87 - .L_86)
.L_86:
        /*007c*/ 	.word	0x00000000
        /*0080*/ 	.short	0x0001
        /*0082*/ 	.short	0x0008
        /*0084*/ 	.byte	0x00, 0xf5, 0x21, 0x00


	//----- nvinfo : EIATTR_KPARAM_INFO
	.align		4
.L_87:
        /*0088*/ 	.byte	0x04, 0x17
        /*008a*/ 	.short	(.L_89 - .L_88)
.L_88:
        /*008c*/ 	.word	0x00000000
        /*0090*/ 	.short	0x0000
        /*0092*/ 	.short	0x0000
        /*0094*/ 	.byte	0x00, 0xf5, 0x21, 0x00


	//----- nvinfo : EIATTR_SPARSE_MMA_MASK
	.align		4
.L_89:
        /*0098*/ 	.byte	0x03, 0x50
        /*009a*/ 	.short	0x0000


	//----- nvinfo : EIATTR_MAXREG_COUNT
	.align		4
        /*009c*/ 	.byte	0x03, 0x1b
        /*009e*/ 	.short	0x00ff


	//----- nvinfo : EIATTR_MERCURY_ISA_VERSION
	.align		4
        /*00a0*/ 	.byte	0x03, 0x5f
        /*00a2*/ 	.short	0x0101


	//----- nvinfo : EIATTR_VRC_CTA_INIT_COUNT
	.align		4
        /*00a4*/ 	.byte	0x02, 0x4a
	.zero		1
	.zero		1


	//----- nvinfo : EIATTR_EXIT_INSTR_OFFSETS
	.align		4
        /*00a8*/ 	.byte	0x04, 0x1c
        /*00aa*/ 	.short	(.L_91 - .L_90)


	//   ....[0]....
.L_90:
        /*00ac*/ 	.word	0x000000b0


	//   ....[1]....
        /*00b0*/ 	.word	0x00000e70


	//   ....[2]....
        /*00b4*/ 	.word	0x00001470


	//   ....[3]....
        /*00b8*/ 	.word	0x00001a60


	//   ....[4]....
        /*00bc*/ 	.word	0x00001fb0


	//----- nvinfo : EIATTR_CRS_STACK_SIZE
	.align		4
.L_91:
        /*00c0*/ 	.byte	0x04, 0x1e
        /*00c2*/ 	.short	(.L_93 - .L_92)
.L_92:
        /*00c4*/ 	.word	0x00000000


	//----- nvinfo : EIATTR_CBANK_PARAM_SIZE
	.align		4
.L_93:
        /*00c8*/ 	.byte	0x03, 0x19
        /*00ca*/ 	.short	0x0044


	//----- nvinfo : EIATTR_PARAM_CBANK
	.align		4
        /*00cc*/ 	.byte	0x04, 0x0a
        /*00ce*/ 	.short	(.L_95 - .L_94)
	.align		4
.L_94:
        /*00d0*/ 	.word	index@(.nv.constant0._Z20quiver_tensor_updatePPfPKliS2_iS_iPKii)
        /*00d4*/ 	.short	0x0380
        /*00d6*/ 	.short	0x0044


	//----- nvinfo : EIATTR_SW_WAR
	.align		4
.L_95:
        /*00d8*/ 	.byte	0x04, 0x36
        /*00da*/ 	.short	(.L_97 - .L_96)
.L_96:
        /*00dc*/ 	.word	0x00000008
.L_97:


//--------------------- .nv.callgraph             --------------------------
	.section	.nv.callgraph,"",@"SHT_CUDA_CALLGRAPH"
	.align	4
	.sectionentsize	8
	.align		4
        /*0000*/ 	.word	0x00000000
	.align		4
        /*0004*/ 	.word	0xffffffff
	.align		4
        /*0008*/ 	.word	0x00000000
	.align		4
        /*000c*/ 	.word	0xfffffffe
	.align		4
        /*0010*/ 	.word	0x00000000
	.align		4
        /*0014*/ 	.word	0xfffffffd
	.align		4
        /*0018*/ 	.word	0x00000000
	.align		4
        /*001c*/ 	.word	0xfffffffc


//--------------------- .text._Z28quiver_tensor_gather_alignedPPfPKliS2_iS_i --------------------------
	.section	.text._Z28quiver_tensor_gather_alignedPPfPKliS2_iS_i,"ax",@progbits
	.align	128
        .global         _Z28quiver_tensor_gather_alignedPPfPKliS2_iS_i
        .type           _Z28quiver_tensor_gather_alignedPPfPKliS2_iS_i,@function
        .size           _Z28quiver_tensor_gather_alignedPPfPKliS2_iS_i,(.L_x_83 - _Z28quiver_tensor_gather_alignedPPfPKliS2_iS_i)
        .other          _Z28quiver_tensor_gather_alignedPPfPKliS2_iS_i,@"STO_CUDA_ENTRY STV_DEFAULT"
_Z28quiver_tensor_gather_alignedPPfPKliS2_iS_i:
.text._Z28quiver_tensor_gather_alignedPPfPKliS2_iS_i:
[----:B------:R-:W-:Y:S01]  /*0000*/  LDC R1, c[0x0][0x37c] ;  /* 0x0000df00ff017b82 */ /* 0x000fe20000000800 */
[----:B------:R-:W0:Y:S07]  /*0010*/  S2R R3, SR_TID.X ;  /* 0x0000000000037919 */ /* 0x000e2e0000002100 */
[----:B------:R-:W0:Y:S01]  /*0020*/  S2UR UR5, SR_CTAID.X ;  /* 0x00000000000579c3 */ /* 0x000e220000002500 */
[----:B------:R-:W1:Y:S01]  /*0030*/  LDCU UR8, c[0x0][0x3b0] ;  /* 0x00007600ff0877ac */ /* 0x000e620008000800 */
[----:B------:R-:W1:Y:S06]  /*0040*/  LDCU UR4, c[0x0][0x3a0] ;  /* 0x00007400ff0477ac */ /* 0x000e6c0008000800 */
[----:B------:R-:W0:Y:S01]  /*0050*/  LDC R0, c[0x0][0x360] ;  /* 0x0000d800ff007b82 */ /* 0x000e220000000800 */
[----:B------:R-:W2:Y:S01]  /*0060*/  LDCU UR6, c[0x0][0x370] ;  /* 0x00006e00ff0677ac */ /* 0x000ea20008000800 */
[----:B-1----:R-:W-:Y:S01]  /*0070*/  UIMAD UR4, UR8, UR4, URZ ;  /* 0x00000004080472a4 */ /* 0x002fe2000f8e02ff */
[----:B0-----:R-:W-:-:S02]  /*0080*/  IMAD R3, R0, UR5, R3 ;  /* 0x0000000500037c24 */ /* 0x001fc4000f8e0203 */
[----:B--2---:R-:W-:-:S03]  /*0090*/  IMAD R0, R0, UR6, RZ ;  /* 0x0000000600007c24 */ /* 0x004fc6000f8e02ff */
[----:B------:R-:W-:-:S13]  /*00a0*/  ISETP.GE.U32.AND P0, PT, R3, UR4, PT ;  /* 0x0000000403007c0c */ /* 0x000fda000bf06070 */
[----:B------:R-:W-:Y:S05]  /*00b0*/  @P0 EXIT ;  /* 0x000000000000094d */ /* 0x000fea0003800000 */
[----:B------:R-:W0:Y:S01]  /*00c0*/  LDC R15, c[0x0][0x390] ;  /* 0x0000e400ff0f7b82 */ /* 0x000e220000000800 */
[----:B------:R-:W1:Y:S01]  /*00d0*/  LDCU.64 UR6, c[0x0][0x358] ;  /* 0x00006b00ff0677ac */ /* 0x000e620008000a00 */
[----:B------:R-:W2:Y:S01]  /*00e0*/  LDCU UR10, c[0x0][0x390] ;  /* 0x00007200ff0a77ac */ /* 0x000ea20008000800 */
[----:B------:R-:W-:Y:S01]  /*00f0*/  USHF.R.S32.HI UR5, URZ, 0x1f, UR8 ;  /* 0x0000001fff057899 */ /* 0x000fe20008011408 */
[----:B0-----:R-:W-:-:S13]  /*0100*/  ISETP.GE.AND P0, PT, R15, 0x2, PT ;  /* 0x000000020f00780c */ /* 0x001fda0003f06270 */
[----:B-12---:R-:W-:Y:S05]  /*0110*/  @!P0 BRA `(.L_x_0) ;  /* 0x0000000400388947 */ /* 0x006fea0003800000 */
.L_x_4:
[----:B0-----:R-:W0:Y:S02]  /*0120*/  LDCU UR9, c[0x0][0x3b0] ;  /* 0x00007600ff0977ac */ /* 0x001e240008000800 */
[----:B0-----:R-:W0:Y:S01]  /*0130*/  I2F.U32.RP R6, UR9 ;  /* 0x0000000900067d06 */ /* 0x001e220008209000 */
[----:B------:R-:W-:-:S07]  /*0140*/  ISETP.NE.U32.AND P2, PT, RZ, UR9, PT ;  /* 0x00000009ff007c0c */ /* 0x000fce000bf45070 */
[----:B0-----:R-:W0:Y:S02]  /*0150*/  MUFU.RCP R6, R6 ;  /* 0x0000000600067308 */ /* 0x001e240000001000 */
[----:B0-----:R-:W-:-:S06]  /*0160*/  IADD3 R4, PT, PT, R6, 0xffffffe, RZ ;  /* 0x0ffffffe06047810 */ /* 0x001fcc0007ffe0ff */
[----:B------:R0:W1:Y:S02]  /*0170*/  F2I.FTZ.U32.TRUNC.NTZ R5, R4 ;  /* 0x0000000400057305 */ /* 0x000064000021f000 */
[----:B0-----:R-:W-:Y:S02]  /*0180*/  HFMA2 R4, -RZ, RZ, 0, 0 ;  /* 0x00000000ff047431 */ /* 0x001fe400000001ff */
[----:B-1----:R-:W-:-:S04]  /*0190*/  IMAD.MOV R7, RZ, RZ, -R5 ;  /* 0x000000ffff077224 */ /* 0x002fc800078e0a05 */
[----:B------:R-:W-:-:S04]  /*01a0*/  IMAD R7, R7, UR9, RZ ;  /* 0x0000000907077c24 */ /* 0x000fc8000f8e02ff */
[----:B------:R-:W-:Y:S02]  /*01b0*/  IMAD.HI.U32 R2, R5, R7, R4 ;  /* 0x0000000705027227 */ /* 0x000fe400078e0004 */
[----:B------:R-:W0:Y:S04]  /*01c0*/  LDC.64 R4, c[0x0][0x398] ;  /* 0x0000e600ff047b82 */ /* 0x000e280000000a00 */
[----:B------:R-:W-:-:S04]  /*01d0*/  IMAD.HI.U32 R2, R2, R3, RZ ;  /* 0x0000000302027227 */ /* 0x000fc800078e00ff */
[----:B------:R-:W-:-:S04]  /*01e0*/  IMAD.MOV R8, RZ, RZ, -R2 ;  /* 0x000000ffff087224 */ /* 0x000fc800078e0a02 */
[----:B------:R-:W-:Y:S01]  /*01f0*/  IMAD R7, R8, UR9, R3 ;  /* 0x0000000908077c24 */ /* 0x000fe2000f8e0203 */
[----:B------:R-:W1:Y:S04]  /*0200*/  LDC R10, c[0x0][0x390] ;  /* 0x0000e400ff0a7b82 */ /* 0x000e680000000800 */
[----:B------:R-:W-:-:S04]  /*0210*/  ISETP.GE.U32.AND P0, PT, R7, UR9, PT ;  /* 0x0000000907007c0c */ /* 0x000fc8000bf06070 */
[----:B------:R-:W2:Y:S09]  /*0220*/  LDC.64 R8, c[0x0][0x388] ;  /* 0x0000e200ff087b82 */ /* 0x000eb20000000a00 */
[----:B------:R-:W-:Y:S01]  /*0230*/  @P0 IADD3 R7, PT, PT, R7, -UR9, RZ ;  /* 0x8000000907070c10 */ /* 0x000fe2000fffe0ff */
[----:B------:R-:W-:-:S03]  /*0240*/  @P0 VIADD R2, R2, 0x1 ;  /* 0x0000000102020836 */ /* 0x000fc60000000000 */
[----:B------:R-:W-:-:S13]  /*0250*/  ISETP.GE.U32.AND P1, PT, R7, UR9, PT ;  /* 0x0000000907007c0c */ /* 0x000fda000bf26070 */
[----:B------:R-:W-:Y:S02]  /*0260*/  @P1 IADD3 R2, PT, PT, R2, 0x1, RZ ;  /* 0x0000000102021810 */ /* 0x000fe40007ffe0ff */
[----:B------:R-:W-:-:S05]  /*0270*/  @!P2 LOP3.LUT R2, RZ, UR9, RZ, 0x33, !PT ;  /* 0x00000009ff02ac12 */ /* 0x000fca000f8e33ff */
[----:B0-----:R-:W-:-:S06]  /*0280*/  IMAD.WIDE.U32 R4, R2, 0x8, R4 ;  /* 0x0000000802047825 */ /* 0x001fcc00078e0004 */
[----:B------:R-:W5:Y:S01]  /*0290*/  LDG.E.64 R4, desc[UR6][R4.64] ;  /* 0x0000000604047981 */ /* 0x000f62000c1e1b00 */
[----:B------:R-:W-:Y:S01]  /*02a0*/  BSSY.RECONVERGENT B0, `(.L_x_1) ;  /* 0x000000b000007945 */ /* 0x000fe20003800200 */
[----:B-1----:R-:W-:-:S07]  /*02b0*/  IMAD.MOV.U32 R11, RZ, RZ, 0x1 ;  /* 0x00000001ff0b7424 */ /* 0x002fce00078e00ff */
.L_x_3:
[----:B--2---:R-:W-:-:S06]  /*02c0*/  IMAD.WIDE.U32 R6, R11, 0x8, R8 ;  /* 0x000000080b067825 */ /* 0x004fcc00078e0008 */
[----:B------:R-:W2:Y:S02]  /*02d0*/  LDG.E.64 R6, desc[UR6][R6.64] ;  /* 0x0000000606067981 */ /* 0x000ea4000c1e1b00 */
[----:B--2--5:R-:W-:-:S04]  /*02e0*/  ISETP.GE.U32.AND P0, PT, R4, R6, PT ;  /* 0x000000060400720c */ /* 0x024fc80003f06070 */
[----:B------:R-:W-:-:S13]  /*02f0*/  ISETP.GE.AND.EX P0, PT, R5, R7, PT, P0 ;  /* 0x000000070500720c */ /* 0x000fda0003f06300 */
[----:B------:R-:W-:Y:S05]  /*0300*/  @!P0 BRA `(.L_x_2) ;  /* 0x0000000000108947 */ /* 0x000fea0003800000 */
[----:B------:R-:W-:-:S04]  /*0310*/  IADD3 R11, PT, PT, R11, 0x1, RZ ;  /* 0x000000010b0b7810 */ /* 0x000fc80007ffe0ff */
[----:B------:R-:W-:-:S13]  /*0320*/  ISETP.NE.AND P0, PT, R11, UR10, PT ;  /* 0x0000000a0b007c0c */ /* 0x000fda000bf05270 */
[----:B------:R-:W-:Y:S05]  /*0330*/  @P0 BRA `(.L_x_3) ;  /* 0xfffffffc00e00947 */ /* 0x000fea000383ffff */
[----:B------:R-:W-:-:S07]  /*0340*/  IMAD.MOV.U32 R11, RZ, RZ, R10 ;  /* 0x000000ffff0b7224 */ /* 0x000fce00078e000a */
.L_x_2:
[----:B------:R-:W-:Y:S05]  /*0350*/  BSYNC.RECONVERGENT B0 ;  /* 0x0000000000007941 */ /* 0x000fea0003800200 */
.L_x_1:
[----:B------:R-:W0:Y:S01]  /*0360*/  LDC.64 R6, c[0x0][0x380] ;  /* 0x0000e000ff067b82 */ /* 0x000e220000000a00 */
[C---:B------:R-:W-:Y:S01]  /*0370*/  IMAD.WIDE.U32 R8, R11.reuse, 0x8, R8 ;  /* 0x000000080b087825 */ /* 0x040fe200078e0008 */
[----:B------:R-:W1:Y:S05]  /*0380*/  LDCU UR9, c[0x0][0x3b0] ;  /* 0x00007600ff0977ac */ /* 0x000e6a0008000800 */
[----:B------:R-:W2:Y:S01]  /*0390*/  LDG.E.64 R8, desc[UR6][R8.64+-0x8] ;  /* 0xfffff80608087981 */ /* 0x000ea2000c1e1b00 */
[----:B0-----:R-:W-:-:S06]  /*03a0*/  IMAD.WIDE.U32 R6, R11, 0x8, R6 ;  /* 0x000000080b067825 */ /* 0x001fcc00078e0006 */
[----:B------:R-:W3:Y:S01]  /*03b0*/  LDG.E.64 R6, desc[UR6][R6.64+-0x8] ;  /* 0xfffff80606067981 */ /* 0x000ee2000c1e1b00 */
[----:B-1----:R-:W0:Y:S01]  /*03c0*/  I2F.U32.RP R12, UR9 ;  /* 0x00000009000c7d06 */ /* 0x002e220008209000 */
[----:B------:R-:W-:-:S07]  /*03d0*/  ISETP.NE.U32.AND P2, PT, RZ, UR9, PT ;  /* 0x00000009ff007c0c */ /* 0x000fce000bf45070 */
[----:B0-----:R-:W0:Y:S02]  /*03e0*/  MUFU.RCP R12, R12 ;  /* 0x0000000c000c7308 */ /* 0x001e240000001000 */
[----:B0-----:R-:W-:-:S06]  /*03f0*/  IADD3 R10, PT, PT, R12, 0xffffffe, RZ ;  /* 0x0ffffffe0c0a7810 */ /* 0x001fcc0007ffe0ff */
[----:B------:R0:W1:Y:S02]  /*0400*/  F2I.FTZ.U32.TRUNC.NTZ R11, R10 ;  /* 0x0000000a000b7305 */ /* 0x000064000021f000 */
[----:B0-----:R-:W-:Y:S02]  /*0410*/  HFMA2 R10, -RZ, RZ, 0, 0 ;  /* 0x00000000ff0a7431 */ /* 0x001fe400000001ff */
[----:B-1----:R-:W-:-:S04]  /*0420*/  IMAD.MOV R13, RZ, RZ, -R11 ;  /* 0x000000ffff0d7224 */ /* 0x002fc800078e0a0b */
[----:B------:R-:W-:-:S04]  /*0430*/  IMAD R13, R13, UR9, RZ ;  /* 0x000000090d0d7c24 */ /* 0x000fc8000f8e02ff */
[----:B------:R-:W-:-:S06]  /*0440*/  IMAD.HI.U32 R14, R11, R13, R10 ;  /* 0x0000000d0b0e7227 */ /* 0x000fcc00078e000a */
[----:B------:R-:W-:-:S04]  /*0450*/  IMAD.HI.U32 R14, R14, R3, RZ ;  /* 0x000000030e0e7227 */ /* 0x000fc800078e00ff */
[----:B------:R-:W-:-:S04]  /*0460*/  IMAD.MOV R14, RZ, RZ, -R14 ;  /* 0x000000ffff0e7224 */ /* 0x000fc800078e0a0e */
[----:B------:R-:W-:-:S05]  /*0470*/  IMAD R13, R14, UR9, R3 ;  /* 0x000000090e0d7c24 */ /* 0x000fca000f8e0203 */
[----:B------:R-:W-:-:S13]  /*0480*/  ISETP.GE.U32.AND P0, PT, R13, UR9, PT ;  /* 0x000000090d007c0c */ /* 0x000fda000bf06070 */
[----:B------:R-:W-:-:S04]  /*0490*/  @P0 IADD3 R13, PT, PT, R13, -UR9, RZ ;  /* 0x800000090d0d0c10 */ /* 0x000fc8000fffe0ff */
[----:B------:R-:W-:-:S13]  /*04a0*/  ISETP.GE.U32.AND P1, PT, R13, UR9, PT ;  /* 0x000000090d007c0c */ /* 0x000fda000bf26070 */
[----:B------:R-:W-:Y:S02]  /*04b0*/  @P1 IADD3 R13, PT, PT, R13, -UR9, RZ ;  /* 0x800000090d0d1c10 */ /* 0x000fe4000fffe0ff */
[----:B------:R-:W-:Y:S02]  /*04c0*/  @!P2 LOP3.LUT R13, RZ, UR9, RZ, 0x33, !PT ;  /* 0x00000009ff0dac12 */ /* 0x000fe4000f8e33ff */
[----:B--2---:R-:W-:-:S05]  /*04d0*/  IADD3 R11, P0, PT, R4, -R8, RZ ;  /* 0x80000008040b7210 */ /* 0x004fca0007f1e0ff */
[----:B------:R-:W-:Y:S01]  /*04e0*/  IMAD.X R4, R5, 0x1, ~R9, P0 ;  /* 0x0000000105047824 */ /* 0x000fe200000e0e09 */
[----:B------:R-:W-:-:S03]  /*04f0*/  MOV R5, RZ ;  /* 0x000000ff00057202 */ /* 0x000fc60000000f00 */
[----:B------:R-:W-:-:S04]  /*0500*/  IMAD R4, R4, UR9, RZ ;  /* 0x0000000904047c24 */ /* 0x000fc8000f8e02ff */
[----:B------:R-:W-:Y:S02]  /*0510*/  IMAD R9, R11, UR5, R4 ;  /* 0x000000050b097c24 */ /* 0x000fe4000f8e0204 */
[----:B------:R-:W-:-:S04]  /*0520*/  IMAD.MOV.U32 R4, RZ, RZ, R13 ;  /* 0x000000ffff047224 */ /* 0x000fc800078e000d */
[----:B------:R-:W-:-:S04]  /*0530*/  IMAD.WIDE.U32 R4, R11, UR9, R4 ;  /* 0x000000090b047c25 */ /* 0x000fc8000f8e0004 */
[----:B------:R-:W-:Y:S01]  /*0540*/  IMAD.IADD R5, R5, 0x1, R9 ;  /* 0x0000000105057824 */ /* 0x000fe200078e0209 */
[----:B---3--:R-:W-:-:S04]  /*0550*/  LEA R6, P0, R4, R6, 0x2 ;  /* 0x0000000604067211 */ /* 0x008fc800078010ff */
[----:B------:R-:W-:Y:S02]  /*0560*/  LEA.HI.X R7, R4, R7, R5, 0x2, P0 ;  /* 0x0000000704077211 */ /* 0x000fe400000f1405 */
[----:B------:R-:W0:Y:S04]  /*0570*/  LDC.64 R4, c[0x0][0x3a8] ;  /* 0x0000ea00ff047b82 */ /* 0x000e280000000a00 */
[----:B------:R-:W2:Y:S01]  /*0580*/  LDG.E R7, desc[UR6][R6.64] ;  /* 0x0000000606077981 */ /* 0x000ea2000c1e1900 */
[----:B------:R-:W-:Y:S01]  /*0590*/  IMAD R9, R2, UR9, R13 ;  /* 0x0000000902097c24 */ /* 0x000fe2000f8e020d */
[----:B------:R-:W-:-:S04]  /*05a0*/  IADD3 R3, PT, PT, R0, R3, RZ ;  /* 0x0000000300037210 */ /* 0x000fc80007ffe0ff */
[----:B------:R-:W-:Y:S01]  /*05b0*/  ISETP.GE.U32.AND P0, PT, R3, UR4, PT ;  /* 0x0000000403007c0c */ /* 0x000fe2000bf06070 */
[----:B0-----:R-:W-:-:S05]  /*05c0*/  IMAD.WIDE.U32 R4, R9, 0x4, R4 ;  /* 0x0000000409047825 */ /* 0x001fca00078e0004 */
[----:B--2---:R0:W-:Y:S07]  /*05d0*/  STG.E desc[UR6][R4.64], R7 ;  /* 0x0000000704007986 */ /* 0x0041ee000c101906 */
[----:B------:R-:W-:Y:S05]  /*05e0*/  @!P0 BRA `(.L_x_4) ;  /* 0xfffffff800cc8947 */ /* 0x000fea000383ffff */
[----:B------:R-:W-:Y:S05]  /*05f0*/  EXIT ;  /* 0x000000000000794d */ /* 0x000fea0003800000 */
.L_x_0:
[----:B------:R-:W0:Y:S01]  /*0600*/  I2F.U32.RP R2, UR8 ;  /* 0x0000000800027d06 */ /* 0x000e220008209000 */
[----:B------:R-:W1:Y:S01]  /*0610*/  LDC.64 R8, c[0x0][0x380] ;  /* 0x0000e000ff087b82 */ /* 0x000e620000000a00 */
[----:B------:R-:W-:-:S07]  /*0620*/  ISETP.NE.U32.AND P0, PT, RZ, UR8, PT ;  /* 0x00000008ff007c0c */ /* 0x000fce000bf05070 */
[----:B------:R-:W2:Y:S01]  /*0630*/  LDC.64 R10, c[0x0][0x388] ;  /* 0x0000e200ff0a7b82 */ /* 0x000ea20000000a00 */
[----:B0-----:R-:W0:Y:S07]  /*0640*/  MUFU.RCP R2, R2 ;  /* 0x0000000200027308 */ /* 0x001e2e0000001000 */
[----:B------:R-:W3:Y:S08]  /*0650*/  LDC.64 R4, c[0x0][0x398] ;  /* 0x0000e600ff047b82 */ /* 0x000ef00000000a00 */
[----:B------:R-:W4:Y:S01]  /*0660*/  LDC.64 R6, c[0x0][0x3a8] ;  /* 0x0000ea00ff067b82 */ /* 0x000f220000000a00 */
[----:B-1----:R-:W-:-:S04]  /*0670*/  IMAD.WIDE R8, R15, 0x8, R8 ;  /* 0x000000080f087825 */ /* 0x002fc800078e0208 */
[----:B0-----:R-:W-:Y:S02]  /*0680*/  VIADD R12, R2, 0xffffffe ;  /* 0x0ffffffe020c7836 */ /* 0x001fe40000000000 */
[----:B--2---:R-:W-:Y:S02]  /*0690*/  IMAD.WIDE R10, R15, 0x8, R10 ;  /* 0x000000080f0a7825 */ /* 0x004fe400078e020a */
[----:B------:R0:W1:Y:S02]  /*06a0*/  F2I.FTZ.U32.TRUNC.NTZ R13, R12 ;  /* 0x0000000c000d7305 */ /* 0x000064000021f000 */
[----:B0-----:R-:W-:Y:S01]  /*06b0*/  HFMA2 R12, -RZ, RZ, 0, 0 ;  /* 0x00000000ff0c7431 */ /* 0x001fe200000001ff */
[----:B-1----:R-:W-:-:S05]  /*06c0*/  IADD3 R17, PT, PT, RZ, -R13, RZ ;  /* 0x8000000dff117210 */ /* 0x002fca0007ffe0ff */
[----:B------:R-:W-:-:S04]  /*06d0*/  IMAD R17, R17, UR8, RZ ;  /* 0x0000000811117c24 */ /* 0x000fc8000f8e02ff */
[----:B------:R-:W-:Y:S01]  /*06e0*/  IMAD.HI.U32 R2, R13, R17, R12 ;  /* 0x000000110d027227 */ /* 0x000fe200078e000c */
[----:B---34-:R-:W-:-:S07]  /*06f0*/  LOP3.LUT R12, RZ, UR8, RZ, 0x33, !PT ;  /* 0x00000008ff0c7c12 */ /* 0x018fce000f8e33ff */
.L_x_5:
[----:B------:R-:W-:Y:S01]  /*0700*/  IMAD.HI.U32 R13, R2, R3, RZ ;  /* 0x00000003020d7227 */ /* 0x000fe200078e00ff */
[----:B------:R-:W2:Y:S03]  /*0710*/  LDG.E.64 R16, desc[UR6][R10.64+-0x8] ;  /* 0xfffff8060a107981 */ /* 0x000ea6000c1e1b00 */
[----:B0-----:R-:W-:-:S04]  /*0720*/  IMAD.MOV R14, RZ, RZ, -R13 ;  /* 0x000000ffff0e7224 */ /* 0x001fc800078e0a0d */
[----:B------:R-:W-:-:S05]  /*0730*/  IMAD R14, R14, UR8, R3 ;  /* 0x000000080e0e7c24 */ /* 0x000fca000f8e0203 */
[----:B------:R-:W-:-:S13]  /*0740*/  ISETP.GE.U32.AND P1, PT, R14, UR8, PT ;  /* 0x000000080e007c0c */ /* 0x000fda000bf26070 */
[----:B------:R-:W-:Y:S02]  /*0750*/  @P1 IADD3 R14, PT, PT, R14, -UR8, RZ ;  /* 0x800000080e0e1c10 */ /* 0x000fe4000fffe0ff */
[----:B------:R-:W-:Y:S02]  /*0760*/  @P1 IADD3 R13, PT, PT, R13, 0x1, RZ ;  /* 0x000000010d0d1810 */ /* 0x000fe40007ffe0ff */
[----:B------:R-:W-:Y:S02]  /*0770*/  ISETP.GE.U32.AND P2, PT, R14, UR8, PT ;  /* 0x000000080e007c0c */ /* 0x000fe4000bf46070 */
[----:B------:R-:W3:Y:S11]  /*0780*/  LDG.E.64 R14, desc[UR6][R8.64+-0x8] ;  /* 0xfffff806080e7981 */ /* 0x000ef6000c1e1b00 */
[----:B------:R-:W-:-:S05]  /*0790*/  @P2 VIADD R13, R13, 0x1 ;  /* 0x000000010d0d2836 */ /* 0x000fca0000000000 */
[----:B------:R-:W-:-:S05]  /*07a0*/  SEL R13, R12, R13, !P0 ;  /* 0x0000000d0c0d7207 */ /* 0x000fca0004000000 */
[----:B------:R-:W-:-:S06]  /*07b0*/  IMAD.WIDE.U32 R18, R13, 0x8, R4 ;  /* 0x000000080d127825 */ /* 0x000fcc00078e0004 */
[----:B------:R-:W2:Y:S02]  /*07c0*/  LDG.E.64 R18, desc[UR6][R18.64] ;  /* 0x0000000612127981 */ /* 0x000ea4000c1e1b00 */
[----:B--2---:R-:W-:Y:S02]  /*07d0*/  IADD3 R21, P1, PT, R18, -R16, RZ ;  /* 0x8000001012157210 */ /* 0x004fe40007f3e0ff */
[----:B------:R-:W-:Y:S02]  /*07e0*/  IADD3 R16, PT, PT, -R13, RZ, RZ ;  /* 0x000000ff0d107210 */ /* 0x000fe40007ffe1ff */
[----:B------:R-:W-:-:S03]  /*07f0*/  IADD3.X R17, PT, PT, R19, ~R17, RZ, P1, !PT ;  /* 0x8000001113117210 */ /* 0x000fc60000ffe4ff */
[----:B------:R-:W-:Y:S02]  /*0800*/  IMAD R16, R16, UR8, R3 ;  /* 0x0000000810107c24 */ /* 0x000fe4000f8e0203 */
[----:B------:R-:W-:Y:S02]  /*0810*/  IMAD R20, R17, UR8, RZ ;  /* 0x0000000811147c24 */ /* 0x000fe4000f8e02ff */
[----:B------:R-:W-:Y:S02]  /*0820*/  IMAD.MOV.U32 R17, RZ, RZ, RZ ;  /* 0x000000ffff117224 */ /* 0x000fe400078e00ff */
[C---:B------:R-:W-:Y:S02]  /*0830*/  IMAD R13, R21.reuse, UR5, R20 ;  /* 0x00000005150d7c24 */ /* 0x040fe4000f8e0214 */
[----:B------:R-:W-:-:S03]  /*0840*/  IMAD.WIDE.U32 R16, R21, UR8, R16 ;  /* 0x0000000815107c25 */ /* 0x000fc6000f8e0010 */
[----:B---3--:R-:W-:Y:S02]  /*0850*/  LEA R20, P1, R16, R14, 0x2 ;  /* 0x0000000e10147211 */ /* 0x008fe400078210ff */
[----:B------:R-:W-:-:S04]  /*0860*/  IADD3 R13, PT, PT, R17, R13, RZ ;  /* 0x0000000d110d7210 */ /* 0x000fc80007ffe0ff */
[----:B------:R-:W-:-:S06]  /*0870*/  LEA.HI.X R21, R16, R15, R13, 0x2, P1 ;  /* 0x0000000f10157211 */ /* 0x000fcc00008f140d */
[----:B------:R-:W2:Y:S01]  /*0880*/  LDG.E R21, desc[UR6][R20.64] ;  /* 0x0000000614157981 */ /* 0x000ea2000c1e1900 */
[----:B------:R-:W-:Y:S01]  /*0890*/  IMAD.WIDE.U32 R14, R3, 0x4, R6 ;  /* 0x00000004030e7825 */ /* 0x000fe200078e0006 */
[----:B------:R-:W-:-:S04]  /*08a0*/  IADD3 R3, PT, PT, R0, R3, RZ ;  /* 0x0000000300037210 */ /* 0x000fc80007ffe0ff */
[----:B------:R-:W-:Y:S01]  /*08b0*/  ISETP.GE.U32.AND P1, PT, R3, UR4, PT ;  /* 0x0000000403007c0c */ /* 0x000fe2000bf26070 */
[----:B--2---:R0:W-:-:S12]  /*08c0*/  STG.E desc[UR6][R14.64], R21 ;  /* 0x000000150e007986 */ /* 0x0041d8000c101906 */
[----:B------:R-:W-:Y:S05]  /*08d0*/  @!P1 BRA `(.L_x_5) ;  /* 0xfffffffc00889947 */ /* 0x000fea000383ffff */
[----:B------:R-:W-:Y:S05]  /*08e0*/  EXIT ;  /* 0x000000000000794d */ /* 0x000fea0003800000 */
.L_x_6:
[----:B------:R-:W-:-:S00]  /*08f0*/  BRA `(.L_x_6) ;  /* 0xfffffffc00fc7947 */ /* 0x000fc0000383ffff */
[----:B------:R-:W-:-:S00]  /*0900*/  NOP ;  /* 0x0000000000007918 */ /* 0x000fc00000000000 */
[----:B------:R-:W-:-:S00]  /*0910*/  NOP ;  /* 0x0000000000007918 */ /* 0x000fc00000000000 */
[----:B------:R-:W-:-:S00]  /*0920*/  NOP ;  /* 0x0000000000007918 */ /* 0x000fc00000000000 */
[----:B------:R-:W-:-:S00]  /*0930*/  NOP ;  /* 0x0000000000007918 */ /* 0x000fc00000000000 */
[----:B------:R-:W-:-:S00]  /*0940*/  NOP ;  /* 0x0000000000007918 */ /* 0x000fc00000000000 */
[----:B------:R-:W-:-:S00]  /*0950*/  NOP ;  /* 0x0000000000007918 */ /* 0x000fc00000000000 */
[----:B------:R-:W-:-:S00]  /*0960*/  NOP ;  /* 0x0000000000007918 */ /* 0x000fc00000000000 */
[----:B------:R-:W-:-:S00]  /*0970*/  NOP ;  /* 0x0000000000007918 */ /* 0x000fc00000000000 */
.L_x_83:


//--------------------- .text._Z20quiver_tensor_gatherPPfPKliS2_iS_iPKii --------------------------
	.section	.text._Z20quiver_tensor_gatherPPfPKliS2_iS_iPKii,"ax",@progbits
	.align	128
        .global         _Z20quiver_tensor_gatherPPfPKliS2_iS_iPKii
        .type           _Z20quiver_tensor_gatherPPfPKliS2_iS_iPKii,@function
        .size           _Z20quiver_tensor_gatherPPfPKliS2_iS_iPKii,(.L_x_84 - _Z20quiver_tensor_gatherPPfPKliS2_iS_iPKii)
        .other          _Z20quiver_tensor_gatherPPfPKliS2_iS_iPKii,@"STO_CUDA_ENTRY STV_DEFAULT"
_Z20quiver_tensor_gatherPPfPKliS2_iS_iPKii:
.text._Z20quiver_tensor_gatherPPfPKliS2_iS_iPKii:
[----:B------:R-:W-:Y:S01]  /*0000*/  LDC R1, c[0x0][0x37c] ;  /* 0x0000df00ff017b82 */ /* 0x000fe20000000800 */
[----:B------:R-:W0:Y:S07]  /*0010*/  S2R R2, SR_TID.X ;  /* 0x0000000000027919 */ /* 0x000e2e0000002100 */
[----:B------:R-:W0:Y:S01]  /*0020*/  S2UR UR4, SR_CTAID.X ;  /* 0x00000000000479c3 */ /* 0x000e220000002500 */
[----:B------:R-:W1:Y:S07]  /*0030*/  LDCU UR6, c[0x0][0x3a0] ;  /* 0x00007400ff0677ac */ /* 0x000e6e0008000800 */
[----:B------:R-:W0:Y:S01]  /*0040*/  LDC R3, c[0x0][0x360] ;  /* 0x0000d800ff037b82 */ /* 0x000e220000000800 */
[----:B------:R-:W2:Y:S01]  /*0050*/  LDCU UR5, c[0x0][0x370] ;  /* 0x00006e00ff0577ac */ /* 0x000ea20008000800 */
[----:B0-----:R-:W-:-:S02]  /*0060*/  IMAD R2, R3, UR4, R2 ;  /* 0x0000000403027c24 */ /* 0x001fc4000f8e0202 */
[----:B--2---:R-:W-:-:S03]  /*0070*/  IMAD R3, R3, UR5, RZ ;  /* 0x0000000503037c24 */ /* 0x004fc6000f8e02ff */
[----:B------:R-:W-:-:S04]  /*0080*/  SHF.R.U32.HI R0, RZ, 0x5, R2 ;  /* 0x00000005ff007819 */ /* 0x000fc80000011602 */
[----:B-1----:R-:W-:-:S13]  /*0090*/  ISETP.GE.U32.AND P0, PT, R0, UR6, PT ;  /* 0x0000000600007c0c */ /* 0x002fda000bf06070 */
[----:B------:R-:W-:Y:S05]  /*00a0*/  @P0 EXIT ;  /* 0x000000000000094d */ /* 0x000fea0003800000 */
[----:B------:R-:W0:Y:S01]  /*00b0*/  LDC R11, c[0x0][0x390] ;  /* 0x0000e400ff0b7b82 */ /* 0x000e220000000800 */
[----:B------:R-:W1:Y:S01]  /*00c0*/  LDCU UR11, c[0x0][0x3b0] ;  /* 0x00007600ff0b77ac */ /* 0x000e620008000800 */
[----:B------:R-:W-:Y:S01]  /*00d0*/  LOP3.LUT R2, R2, 0x1f, RZ, 0xc0, !PT ;  /* 0x0000001f02027812 */ /* 0x000fe200078ec0ff */
[----:B------:R-:W2:Y:S01]  /*00e0*/  LDCU.64 UR6, c[0x0][0x358] ;  /* 0x00006b00ff0677ac */ /* 0x000ea20008000a00 */
[----:B-1----:R-:W-:Y:S01]  /*00f0*/  USHF.R.S32.HI UR8, URZ, 0x1f, UR11 ;  /* 0x0000001fff087899 */ /* 0x002fe2000801140b */
[----:B0-----:R-:W-:-:S13]  /*0100*/  ISETP.GE.AND P0, PT, R11, 0x2, PT ;  /* 0x000000020b00780c */ /* 0x001fda0003f06270 */
[----:B--2---:R-:W-:Y:S05]  /*0110*/  @!P0 BRA `(.L_x_7) ;  /* 0x0000001000cc8947 */ /* 0x004fea0003800000 */
[----:B------:R-:W0:Y:S02]  /*0120*/  LDCU UR4, c[0x0][0x3c0] ;  /* 0x00007800ff0477ac */ /* 0x000e240008000800 */
[----:B0-----:R-:W-:-:S09]  /*0130*/  UISETP.NE.AND UP0, UPT, UR4, URZ, UPT ;  /* 0x000000ff0400728c */ /* 0x001fd2000bf05270 */
[----:B------:R-:W-:Y:S05]  /*0140*/  BRA.U UP0, `(.L_x_8) ;  /* 0x0000000d00447547 */ /* 0x000fea000b800000 */
[----:B------:R-:W0:Y:S01]  /*0150*/  LDCU.64 UR4, c[0x0][0x3a8] ;  /* 0x00007500ff0477ac */ /* 0x000e220008000a00 */
[----:B------:R-:W-:Y:S02]  /*0160*/  LOP3.LUT R10, RZ, R2, RZ, 0x33, !PT ;  /* 0x00000002ff0a7212 */ /* 0x000fe400078e33ff */
[C---:B------:R-:W-:Y:S01]  /*0170*/  LOP3.LUT R9, R2.reuse, 0x20, RZ, 0xfc, !PT ;  /* 0x0000002002097812 */ /* 0x040fe200078efcff */
[----:B------:R-:W1:Y:S01]  /*0180*/  LDCU UR12, c[0x0][0x390] ;  /* 0x00007200ff0c77ac */ /* 0x000e620008000800 */
[----:B------:R-:W-:Y:S01]  /*0190*/  LOP3.LUT R8, R2, 0x40, RZ, 0xfc, !PT ;  /* 0x0000004002087812 */ /* 0x000fe200078efcff */
[----:B------:R-:W-:Y:S01]  /*01a0*/  VIADD R10, R10, UR11 ;  /* 0x0000000b0a0a7c36 */ /* 0x000fe20008000000 */
[----:B------:R-:W-:Y:S01]  /*01b0*/  LOP3.LUT R6, R2, 0x60, RZ, 0xfc, !PT ;  /* 0x0000006002067812 */ /* 0x000fe200078efcff */
[----:B------:R-:W-:Y:S02]  /*01c0*/  USHF.L.U64.HI UR10, UR11, 0x2, UR8 ;  /* 0x000000020b0a7899 */ /* 0x000fe40008010208 */
[----:B------:R-:W-:Y:S01]  /*01d0*/  USHF.L.U32 UR9, UR11, 0x2, URZ ;  /* 0x000000020b097899 */ /* 0x000fe200080006ff */
[----:B------:R-:W-:Y:S01]  /*01e0*/  LOP3.LUT R11, R10, 0x60, RZ, 0xc0, !PT ;  /* 0x000000600a0b7812 */ /* 0x000fe200078ec0ff */
[----:B0-----:R-:W-:-:S04]  /*01f0*/  UIADD3 UR4, UP0, UPT, UR4, 0x100, URZ ;  /* 0x0000010004047890 */ /* 0x001fc8000ff1e0ff */
[----:B-1----:R-:W-:-:S12]  /*0200*/  UIADD3.X UR5, UPT, UPT, URZ, UR5, URZ, UP0, !UPT ;  /* 0x00000005ff057290 */ /* 0x002fd800087fe4ff */
.L_x_21:
[----:B0-23--:R-:W0:Y:S08]  /*0210*/  LDC.64 R12, c[0x0][0x398] ;  /* 0x0000e600ff0c7b82 */ /* 0x00de300000000a00 */
[----:B-1----:R-:W1:Y:S08]  /*0220*/  LDC R16, c[0x0][0x390] ;  /* 0x0000e400ff107b82 */ /* 0x002e700000000800 */
[----:B-----5:R-:W2:Y:S01]  /*0230*/  LDC.64 R4, c[0x0][0x388] ;  /* 0x0000e200ff047b82 */ /* 0x020ea20000000a00 */
[----:B0-----:R-:W-:-:S06]  /*0240*/  IMAD.WIDE.U32 R12, R0, 0x8, R12 ;  /* 0x00000008000c7825 */ /* 0x001fcc00078e000c */
[----:B------:R-:W5:Y:S01]  /*0250*/  LDG.E.64 R12, desc[UR6][R12.64] ;  /* 0x000000060c0c7981 */ /* 0x000f62000c1e1b00 */
[----:B------:R-:W-:Y:S01]  /*0260*/  BSSY.RECONVERGENT B0, `(.L_x_9) ;  /* 0x000000c000007945 */ /* 0x000fe20003800200 */
[----:B-1----:R-:W-:-:S07]  /*0270*/  IMAD.MOV.U32 R7, RZ, RZ, 0x1 ;  /* 0x00000001ff077424 */ /* 0x002fce00078e00ff */
.L_x_11:
[----:B--2---:R-:W-:-:S06]  /*0280*/  IMAD.WIDE.U32 R14, R7, 0x8, R4 ;  /* 0x00000008070e7825 */ /* 0x004fcc00078e0004 */
[----:B------:R-:W2:Y:S01]  /*0290*/  LDG.E.64 R14, desc[UR6][R14.64] ;  /* 0x000000060e0e7981 */ /* 0x000ea2000c1e1b00 */
[----:B------:R-:W-:Y:S01]  /*02a0*/  IMAD.MOV.U32 R19, RZ, RZ, R7 ;  /* 0x000000ffff137224 */ /* 0x000fe200078e0007 */
[----:B--2--5:R-:W-:-:S04]  /*02b0*/  ISETP.GE.U32.AND P0, PT, R12, R14, PT ;  /* 0x0000000e0c00720c */ /* 0x024fc80003f06070 */
[----:B------:R-:W-:-:S13]  /*02c0*/  ISETP.GE.AND.EX P0, PT, R13, R15, PT, P0 ;  /* 0x0000000f0d00720c */ /* 0x000fda0003f06300 */
[----:B------:R-:W-:Y:S05]  /*02d0*/  @!P0 BRA `(.L_x_10) ;  /* 0x0000000000108947 */ /* 0x000fea0003800000 */
[----:B------:R-:W-:-:S05]  /*02e0*/  VIADD R7, R7, 0x1 ;  /* 0x0000000107077836 */ /* 0x000fca0000000000 */
[----:B------:R-:W-:-:S13]  /*02f0*/  ISETP.NE.AND P0, PT, R7, UR12, PT ;  /* 0x0000000c07007c0c */ /* 0x000fda000bf05270 */
[----:B------:R-:W-:Y:S05]  /*0300*/  @P0 BRA `(.L_x_11) ;  /* 0xfffffffc00dc0947 */ /* 0x000fea000383ffff */
[----:B------:R-:W-:-:S07]  /*0310*/  IMAD.MOV.U32 R19, RZ, RZ, R16 ;  /* 0x000000ffff137224 */ /* 0x000fce00078e0010 */
.L_x_10:
[----:B------:R-:W-:Y:S05]  /*0320*/  BSYNC.RECONVERGENT B0 ;  /* 0x0000000000007941 */ /* 0x000fea0003800200 */
.L_x_9:
[----:B------:R-:W0:Y:S02]  /*0330*/  LDC.64 R14, c[0x0][0x3b8] ;  /* 0x0000ee00ff0e7b82 */ /* 0x000e240000000a00 */
[----:B0-----:R-:W-:-:S06]  /*0340*/  IMAD.WIDE.U32 R14, R19, 0x4, R14 ;  /* 0x00000004130e7825 */ /* 0x001fcc00078e000e */
[----:B------:R-:W2:Y:S01]  /*0350*/  LDG.E R14, desc[UR6][R14.64+-0x4] ;  /* 0xfffffc060e0e7981 */ /* 0x000ea2000c1e1900 */
[----:B------:R-:W-:Y:S01]  /*0360*/  BSSY.RECONVERGENT B0, `(.L_x_12) ;  /* 0x00000aa000007945 */ /* 0x000fe20003800200 */
[----:B--2---:R-:W-:-:S13]  /*0370*/  ISETP.NE.AND P0, PT, R14, 0x1, PT ;  /* 0x000000010e00780c */ /* 0x004fda0003f05270 */
[----:B------:R-:W-:Y:S05]  /*0380*/  @P0 BRA `(.L_x_13) ;  /* 0x00000008009c0947 */ /* 0x000fea0003800000 */
[----:B------:R-:W0:Y:S02]  /*0390*/  LDC R7, c[0x0][0x3b0] ;  /* 0x0000ec00ff077b82 */ /* 0x000e240000000800 */
[----:B0-----:R-:W-:-:S13]  /*03a0*/  ISETP.GE.U32.AND P0, PT, R2, R7, PT ;  /* 0x000000070200720c */ /* 0x001fda0003f06070 */
[----:B------:R-:W-:Y:S05]  /*03b0*/  @P0 BRA `(.L_x_13) ;  /* 0x0000000800900947 */ /* 0x000fea0003800000 */
[----:B------:R-:W0:Y:S01]  /*03c0*/  LDC.64 R16, c[0x0][0x380] ;  /* 0x0000e000ff107b82 */ /* 0x000e220000000a00 */
[----:B------:R-:W-:-:S06]  /*03d0*/  IMAD.WIDE.U32 R14, R19, 0x8, R4 ;  /* 0x00000008130e7825 */ /* 0x000fcc00078e0004 */
[----:B------:R-:W2:Y:S01]  /*03e0*/  LDG.E.64 R14, desc[UR6][R14.64+-0x8] ;  /* 0xfffff8060e0e7981 */ /* 0x000ea2000c1e1b00 */
[----:B0-----:R-:W-:-:S06]  /*03f0*/  IMAD.WIDE.U32 R4, R19, 0x8, R16 ;  /* 0x0000000813047825 */ /* 0x001fcc00078e0010 */
[----:B------:R-:W5:Y:S01]  /*0400*/  LDG.E.64 R4, desc[UR6][R4.64+-0x8] ;  /* 0xfffff80604047981 */ /* 0x000f62000c1e1b00 */
[----:B------:R-:W-:Y:S01]  /*0410*/  ISETP.NE.AND P0, PT, R11, 0x60, PT ;  /* 0x000000600b00780c */ /* 0x000fe20003f05270 */
[----:B------:R-:W-:Y:S01]  /*0420*/  BSSY.RECONVERGENT B1, `(.L_x_14) ;  /* 0x0000020000017945 */ /* 0x000fe20003800200 */
[----:B------:R-:W-:Y:S02]  /*0430*/  IMAD R17, R0, R7, RZ ;  /* 0x0000000700117224 */ /* 0x000fe400078e02ff */
[----:B------:R-:W-:Y:S01]  /*0440*/  IMAD.MOV.U32 R18, RZ, RZ, R2 ;  /* 0x000000ffff127224 */ /* 0x000fe200078e0002 */
[----:B--2---:R-:W-:-:S05]  /*0450*/  IADD3 R16, P1, PT, R12, -R14, RZ ;  /* 0x8000000e0c107210 */ /* 0x004fca0007f3e0ff */
[----:B------:R-:W-:-:S03]  /*0460*/  IMAD.X R20, R13, 0x1, ~R15, P1 ;  /* 0x000000010d147824 */ /* 0x000fc600008e0e0f */
[----:B------:R-:W-:Y:S05]  /*0470*/  @!P0 BRA `(.L_x_15) ;  /* 0x0000000000688947 */ /* 0x000fea0003800000 */
[----:B------:R-:W-:Y:S01]  /*0480*/  IMAD.MOV.U32 R12, RZ, RZ, R2 ;  /* 0x000000ffff0c7224 */ /* 0x000fe200078e0002 */
[----:B------:R-:W0:Y:S01]  /*0490*/  LDCU.64 UR14, c[0x0][0x3a8] ;  /* 0x00007500ff0e77ac */ /* 0x000e220008000a00 */
[----:B------:R-:W-:Y:S02]  /*04a0*/  IMAD.MOV.U32 R13, RZ, RZ, RZ ;  /* 0x000000ffff0d7224 */ /* 0x000fe400078e00ff */
[-C--:B------:R-:W-:Y:S02]  /*04b0*/  IMAD R19, R20, R7.reuse, RZ ;  /* 0x0000000714137224 */ /* 0x080fe400078e02ff */
[----:B------:R-:W-:-:S04]  /*04c0*/  IMAD.WIDE.U32 R14, R16, R7, R12 ;  /* 0x00000007100e7225 */ /* 0x000fc800078e000c */
[----:B------:R-:W-:Y:S01]  /*04d0*/  IMAD R13, R16, UR8, R19 ;  /* 0x00000008100d7c24 */ /* 0x000fe2000f8e0213 */
[----:B-----5:R-:W-:-:S03]  /*04e0*/  LEA R12, P0, R14, R4, 0x2 ;  /* 0x000000040e0c7211 */ /* 0x020fc600078010ff */
[----:B------:R-:W-:-:S05]  /*04f0*/  IMAD.IADD R13, R15, 0x1, R13 ;  /* 0x000000010f0d7824 */ /* 0x000fca00078e020d */
[----:B------:R-:W-:-:S05]  /*0500*/  LEA.HI.X R13, R14, R5, R13, 0x2, P0 ;  /* 0x000000050e0d7211 */ /* 0x000fca00000f140d */
[----:B------:R-:W2:Y:S01]  /*0510*/  LDG.E R19, desc[UR6][R12.64] ;  /* 0x000000060c137981 */ /* 0x000ea2000c1e1900 */
[----:B------:R-:W-:-:S05]  /*0520*/  IADD3 R15, P0, PT, R2, R17, RZ ;  /* 0x00000011020f7210 */ /* 0x000fca0007f1e0ff */
[----:B------:R-:W-:Y:S01]  /*0530*/  IMAD.X R18, RZ, RZ, RZ, P0 ;  /* 0x000000ffff127224 */ /* 0x000fe200000e06ff */
[----:B0-----:R-:W-:-:S04]  /*0540*/  LEA R14, P0, R15, UR14, 0x2 ;  /* 0x0000000e0f0e7c11 */ /* 0x001fc8000f8010ff */
[----:B------:R-:W-:Y:S01]  /*0550*/  LEA.HI.X R15, R15, UR15, R18, 0x2, P0 ;  /* 0x0000000f0f0f7c11 */ /* 0x000fe200080f1412 */
[----:B------:R-:W-:Y:S01]  /*0560*/  IMAD.MOV.U32 R18, RZ, RZ, R9 ;  /* 0x000000ffff127224 */ /* 0x000fe200078e0009 */
[----:B------:R-:W-:-:S03]  /*0570*/  ISETP.NE.AND P0, PT, R11, RZ, PT ;  /* 0x000000ff0b00720c */ /* 0x000fc60003f05270 */
[----:B--2---:R0:W-:Y:S10]  /*0580*/  STG.E desc[UR6][R14.64], R19 ;  /* 0x000000130e007986 */ /* 0x0041f4000c101906 */
[----:B------:R-:W-:Y:S05]  /*0590*/  @!P0 BRA `(.L_x_15) ;  /* 0x0000000000208947 */ /* 0x000fea0003800000 */
[----:B0-----:R-:W2:Y:S01]  /*05a0*/  LDG.E R19, desc[UR6][R12.64+0x80] ;  /* 0x000080060c137981 */ /* 0x001ea2000c1e1900 */
[----:B------:R-:W-:Y:S01]  /*05b0*/  ISETP.NE.AND P0, PT, R11, 0x20, PT ;  /* 0x000000200b00780c */ /* 0x000fe20003f05270 */
[----:B------:R-:W-:Y:S02]  /*05c0*/  IMAD.MOV.U32 R18, RZ, RZ, R8 ;  /* 0x000000ffff127224 */ /* 0x000fe400078e0008 */
[----:B--2---:R1:W-:Y:S10]  /*05d0*/  STG.E desc[UR6][R14.64+0x80], R19 ;  /* 0x000080130e007986 */ /* 0x0043f4000c101906 */
[----:B------:R-:W-:Y:S05]  /*05e0*/  @!P0 BRA `(.L_x_15) ;  /* 0x00000000000c8947 */ /* 0x000fea0003800000 */
[----:B------:R-:W2:Y:S01]  /*05f0*/  LDG.E R13, desc[UR6][R12.64+0x100] ;  /* 0x000100060c0d7981 */ /* 0x000ea2000c1e1900 */
[----:B------:R-:W-:-:S03]  /*0600*/  IMAD.MOV.U32 R18, RZ, RZ, R6 ;  /* 0x000000ffff127224 */ /* 0x000fc600078e0006 */
[----:B--2---:R2:W-:Y:S04]  /*0610*/  STG.E desc[UR6][R14.64+0x100], R13 ;  /* 0x0001000d0e007986 */ /* 0x0045e8000c101906 */
.L_x_15:
[----:B------:R-:W-:Y:S05]  /*0620*/  BSYNC.RECONVERGENT B1 ;  /* 0x0000000000017941 */ /* 0x000fea0003800200 */
.L_x_14:
[----:B------:R-:W-:-:S13]  /*0630*/  ISETP.GE.U32.AND P0, PT, R10, 0x60, PT ;  /* 0x000000600a00780c */ /* 0x000fda0003f06070 */
[----:B------:R-:W-:Y:S05]  /*0640*/  @!P0 BRA `(.L_x_13) ;  /* 0x0000000400ec8947 */ /* 0x000fea0003800000 */
[C---:B--2---:R-:W-:Y:S01]  /*0650*/  IMAD.WIDE.U32 R12, R18.reuse, 0x4, RZ ;  /* 0x00000004120c7825 */ /* 0x044fe200078e00ff */
[----:B------:R-:W-:-:S03]  /*0660*/  ISETP.GE.U32.AND P1, PT, R18, R7, PT ;  /* 0x000000071200720c */ /* 0x000fc60003f26070 */
[C---:B01----:R-:W-:Y:S02]  /*0670*/  IMAD R15, R16.reuse, UR10, RZ ;  /* 0x0000000a100f7c24 */ /* 0x043fe4000f8e02ff */
[----:B------:R-:W-:-:S04]  /*0680*/  IMAD.WIDE.U32 R12, R16, UR9, R12 ;  /* 0x00000009100c7c25 */ /* 0x000fc8000f8e000c */
[----:B------:R-:W-:Y:S01]  /*0690*/  IMAD R15, R20, UR9, R15 ;  /* 0x00000009140f7c24 */ /* 0x000fe2000f8e020f */
[----:B-----5:R-:W-:-:S03]  /*06a0*/  IADD3 R4, P0, P2, R4, 0x100, R12 ;  /* 0x0000010004047810 */ /* 0x020fc60007a1e00c */
[----:B------:R-:W-:-:S05]  /*06b0*/  IMAD.IADD R13, R13, 0x1, R15 ;  /* 0x000000010d0d7824 */ /* 0x000fca00078e020f */
[----:B------:R-:W-:-:S05]  /*06c0*/  IADD3.X R5, PT, PT, R5, RZ, R13, P0, P2 ;  /* 0x000000ff05057210 */ /* 0x000fca00007e440d */
[----:B------:R-:W2:Y:S01]  /*06d0*/  @P1 LDG.E R15, desc[UR6][R4.64+-0x100] ;  /* 0xffff0006040f1981 */ /* 0x000ea2000c1e1900 */
[----:B------:R-:W-:-:S05]  /*06e0*/  IADD3 R17, P0, PT, R18, R17, RZ ;  /* 0x0000001112117210 */ /* 0x000fca0007f1e0ff */
[----:B------:R-:W-:Y:S01]  /*06f0*/  IMAD.X R14, RZ, RZ, RZ, P0 ;  /* 0x000000ffff0e7224 */ /* 0x000fe200000e06ff */
[----:B------:R-:W-:-:S04]  /*0700*/  LEA R12, P0, R17, UR4, 0x2 ;  /* 0x00000004110c7c11 */ /* 0x000fc8000f8010ff */
[----:B------:R-:W-:-:S05]  /*0710*/  LEA.HI.X R13, R17, UR5, R14, 0x2, P0 ;  /* 0x00000005110d7c11 */ /* 0x000fca00080f140e */
[----:B--2---:R0:W-:Y:S04]  /*0720*/  @P1 STG.E desc[UR6][R12.64+-0x100], R15 ;  /* 0xffff000f0c001986 */ /* 0x0041e8000c101906 */
[----:B------:R-:W2:Y:S04]  /*0730*/  @P1 LDG.E R17, desc[UR6][R4.64+-0x80] ;  /* 0xffff800604111981 */ /* 0x000ea8000c1e1900 */
[----:B--2---:R-:W-:Y:S04]  /*0740*/  @P1 STG.E desc[UR6][R12.64+-0x80], R17 ;  /* 0xffff80110c001986 */ /* 0x004fe8000c101906 */
[----:B------:R-:W2:Y:S01]  /*0750*/  @P1 LDG.E R19, desc[UR6][R4.64] ;  /* 0x0000000604131981 */ /* 0x000ea2000c1e1900 */
[----:B------:R-:W-:-:S04]  /*0760*/  @P1 VIADD R18, R18, 0x80 ;  /* 0x0000008012121836 */ /* 0x000fc80000000000 */
[----:B------:R-:W-:Y:S01]  /*0770*/  IMAD.IADD R14, R7, 0x1, -R18 ;  /* 0x00000001070e7824 */ /* 0x000fe200078e0a12 */
[----:B------:R-:W-:-:S04]  /*0780*/  ISETP.GE.U32.AND P0, PT, R18, R7, PT ;  /* 0x000000071200720c */ /* 0x000fc80003f06070 */
[----:B------:R-:W-:Y:S01]  /*0790*/  ISETP.LE.U32.OR P0, PT, R14, 0x180, P0 ;  /* 0x000001800e00780c */ /* 0x000fe20000703470 */
[----:B--2---:R-:W-:Y:S04]  /*07a0*/  @P1 STG.E desc[UR6][R12.64], R19 ;  /* 0x000000130c001986 */ /* 0x004fe8000c101906 */
[----:B------:R1:W2:Y:S01]  /*07b0*/  @P1 LDG.E R21, desc[UR6][R4.64+0x80] ;  /* 0x0000800604151981 */ /* 0x0002a2000c1e1900 */
[----:B------:R-:W-:Y:S01]  /*07c0*/  @P1 IADD3 R20, P2, PT, R4, 0x200, RZ ;  /* 0x0000020004141810 */ /* 0x000fe20007f5e0ff */
[----:B------:R-:W-:Y:S01]  /*07d0*/  BSSY.RECONVERGENT B1, `(.L_x_16) ;  /* 0x0000038000017945 */ /* 0x000fe20003800200 */
[----:B------:R-:W-:-:S03]  /*07e0*/  @P1 IADD3 R16, P3, PT, R12, 0x200, RZ ;  /* 0x000002000c101810 */ /* 0x000fc60007f7e0ff */
[----:B------:R-:W-:Y:S02]  /*07f0*/  @P1 IMAD.X R23, RZ, RZ, R5, P2 ;  /* 0x000000ffff171224 */ /* 0x000fe400010e0605 */
[----:B0-----:R-:W-:Y:S02]  /*0800*/  @P1 IMAD.X R15, RZ, RZ, R13, P3 ;  /* 0x000000ffff0f1224 */ /* 0x001fe400018e060d */
[----:B-1----:R-:W-:Y:S02]  /*0810*/  @P1 IMAD.MOV.U32 R4, RZ, RZ, R20 ;  /* 0x000000ffff041224 */ /* 0x002fe400078e0014 */
[----:B------:R-:W-:Y:S01]  /*0820*/  @P1 IMAD.MOV.U32 R5, RZ, RZ, R23 ;  /* 0x000000ffff051224 */ /* 0x000fe200078e0017 */
[----:B--2---:R0:W-:Y:S02]  /*0830*/  @P1 STG.E desc[UR6][R12.64+0x80], R21 ;  /* 0x000080150c001986 */ /* 0x0041e4000c101906 */
[----:B0-----:R-:W-:Y:S02]  /*0840*/  @P1 IMAD.MOV.U32 R12, RZ, RZ, R16 ;  /* 0x000000ffff0c1224 */ /* 0x001fe400078e0010 */
[----:B------:R-:W-:Y:S01]  /*0850*/  @P1 IMAD.MOV.U32 R13, RZ, RZ, R15 ;  /* 0x000000ffff0d1224 */ /* 0x000fe200078e000f */
[----:B------:R-:W-:Y:S01]  /*0860*/  PLOP3.LUT P1, PT, P1, PT, PT, 0x8, 0x80 ;  /* 0x000000000080781c */ /* 0x000fe20000f2e170 */
[----:B------:R-:W-:-:S12]  /*0870*/  @P0 BRA `(.L_x_17) ;  /* 0x0000000000b40947 */ /* 0x000fd80003800000 */
[----:B------:R-:W-:Y:S01]  /*0880*/  PLOP3.LUT P1, PT, PT, PT, PT, 0x8, 0x80 ;  /* 0x000000000080781c */ /* 0x000fe20003f2e170 */
[----:B------:R-:W-:-:S12]  /*0890*/  VIADD R15, R7, 0xfffffe80 ;  /* 0xfffffe80070f7836 */ /* 0x000fd80000000000 */
.L_x_18:
[----:B------:R-:W2:Y:S04]  /*08a0*/  LDG.E R17, desc[UR6][R4.64+-0x100] ;  /* 0xffff000604117981 */ /* 0x000ea8000c1e1900 */
[----:B--2---:R0:W-:Y:S04]  /*08b0*/  STG.E desc[UR6][R12.64+-0x100], R17 ;  /* 0xffff00110c007986 */ /* 0x0041e8000c101906 */
[----:B------:R-:W2:Y:S04]  /*08c0*/  LDG.E R19, desc[UR6][R4.64+-0x80] ;  /* 0xffff800604137981 */ /* 0x000ea8000c1e1900 */
[----:B--2---:R1:W-:Y:S04]  /*08d0*/  STG.E desc[UR6][R12.64+-0x80], R19 ;  /* 0xffff80130c007986 */ /* 0x0043e8000c101906 */
[----:B------:R-:W2:Y:S04]  /*08e0*/  LDG.E R21, desc[UR6][R4.64] ;  /* 0x0000000604157981 */ /* 0x000ea8000c1e1900 */
[----:B--2---:R2:W-:Y:S04]  /*08f0*/  STG.E desc[UR6][R12.64], R21 ;  /* 0x000000150c007986 */ /* 0x0045e8000c101906 */
[----:B------:R-:W3:Y:S04]  /*0900*/  LDG.E R23, desc[UR6][R4.64+0x80] ;  /* 0x0000800604177981 */ /* 0x000ee8000c1e1900 */
[----:B---3--:R3:W-:Y:S04]  /*0910*/  STG.E desc[UR6][R12.64+0x80], R23 ;  /* 0x000080170c007986 */ /* 0x0087e8000c101906 */
[----:B------:R-:W4:Y:S04]  /*0920*/  LDG.E R25, desc[UR6][R4.64+0x100] ;  /* 0x0001000604197981 */ /* 0x000f28000c1e1900 */
[----:B----4-:R4:W-:Y:S04]  /*0930*/  STG.E desc[UR6][R12.64+0x100], R25 ;  /* 0x000100190c007986 */ /* 0x0109e8000c101906 */
[----:B------:R-:W5:Y:S04]  /*0940*/  LDG.E R27, desc[UR6][R4.64+0x180] ;  /* 0x00018006041b7981 */ /* 0x000f68000c1e1900 */
[----:B-----5:R5:W-:Y:S04]  /*0950*/  STG.E desc[UR6][R12.64+0x180], R27 ;  /* 0x0001801b0c007986 */ /* 0x020be8000c101906 */
[----:B0-----:R-:W2:Y:S04]  /*0960*/  LDG.E R17, desc[UR6][R4.64+0x200] ;  /* 0x0002000604117981 */ /* 0x001ea8000c1e1900 */
[----:B--2---:R0:W-:Y:S04]  /*0970*/  STG.E desc[UR6][R12.64+0x200], R17 ;  /* 0x000200110c007986 */ /* 0x0041e8000c101906 */
[----:B-1----:R-:W2:Y:S04]  /*0980*/  LDG.E R19, desc[UR6][R4.64+0x280] ;  /* 0x0002800604137981 */ /* 0x002ea8000c1e1900 */
[----:B--2---:R1:W-:Y:S04]  /*0990*/  STG.E desc[UR6][R12.64+0x280], R19 ;  /* 0x000280130c007986 */ /* 0x0043e8000c101906 */
[----:B------:R-:W2:Y:S04]  /*09a0*/  LDG.E R21, desc[UR6][R4.64+0x300] ;  /* 0x0003000604157981 */ /* 0x000ea8000c1e1900 */
[----:B--2---:R2:W-:Y:S04]  /*09b0*/  STG.E desc[UR6][R12.64+0x300], R21 ;  /* 0x000300150c007986 */ /* 0x0045e8000c101906 */
[----:B---3--:R-:W3:Y:S04]  /*09c0*/  LDG.E R23, desc[UR6][R4.64+0x380] ;  /* 0x0003800604177981 */ /* 0x008ee8000c1e1900 */
[----:B---3--:R3:W-:Y:S04]  /*09d0*/  STG.E desc[UR6][R12.64+0x380], R23 ;  /* 0x000380170c007986 */ /* 0x0087e8000c101906 */
[----:B----4-:R-:W4:Y:S04]  /*09e0*/  LDG.E R25, desc[UR6][R4.64+0x400] ;  /* 0x0004000604197981 */ /* 0x010f28000c1e1900 */
[----:B----4-:R4:W-:Y:S04]  /*09f0*/  STG.E desc[UR6][R12.64+0x400], R25 ;  /* 0x000400190c007986 */ /* 0x0109e8000c101906 */
[----:B-----5:R-:W5:Y:S04]  /*0a00*/  LDG.E R27, desc[UR6][R4.64+0x480] ;  /* 0x00048006041b7981 */ /* 0x020f68000c1e1900 */
[----:B-----5:R-:W-:Y:S04]  /*0a10*/  STG.E desc[UR6][R12.64+0x480], R27 ;  /* 0x0004801b0c007986 */ /* 0x020fe8000c101906 */
[----:B0-----:R-:W5:Y:S04]  /*0a20*/  LDG.E R17, desc[UR6][R4.64+0x500] ;  /* 0x0005000604117981 */ /* 0x001f68000c1e1900 */
[----:B-----5:R0:W-:Y:S04]  /*0a30*/  STG.E desc[UR6][R12.64+0x500], R17 ;  /* 0x000500110c007986 */ /* 0x0201e8000c101906 */
[----:B-1----:R-:W5:Y:S04]  /*0a40*/  LDG.E R19, desc[UR6][R4.64+0x580] ;  /* 0x0005800604137981 */ /* 0x002f68000c1e1900 */
[----:B-----5:R-:W-:Y:S04]  /*0a50*/  STG.E desc[UR6][R12.64+0x580], R19 ;  /* 0x000580130c007986 */ /* 0x020fe8000c101906 */
[----:B--2---:R-:W2:Y:S01]  /*0a60*/  LDG.E R21, desc[UR6][R4.64+0x600] ;  /* 0x0006000604157981 */ /* 0x004ea2000c1e1900 */
[----:B------:R-:W-:-:S05]  /*0a70*/  VIADD R18, R18, 0x200 ;  /* 0x0000020012127836 */ /* 0x000fca0000000000 */
[----:B------:R-:W-:Y:S01]  /*0a80*/  ISETP.GE.U32.AND P0, PT, R18, R15, PT ;  /* 0x0000000f1200720c */ /* 0x000fe20003f06070 */
[----:B--2---:R-:W-:Y:S04]  /*0a90*/  STG.E desc[UR6][R12.64+0x600], R21 ;  /* 0x000600150c007986 */ /* 0x004fe8000c101906 */
[----:B---3--:R1:W2:Y:S01]  /*0aa0*/  LDG.E R23, desc[UR6][R4.64+0x680] ;  /* 0x0006800604177981 */ /* 0x0082a2000c1e1900 */
[----:B------:R-:W-:Y:S02]  /*0ab0*/  IADD3 R16, P2, PT, R4, 0x800, RZ ;  /* 0x0000080004107810 */ /* 0x000fe40007f5e0ff */
[----:B------:R-:W-:-:S03]  /*0ac0*/  IADD3 R14, P3, PT, R12, 0x800, RZ ;  /* 0x000008000c0e7810 */ /* 0x000fc60007f7e0ff */
[----:B----4-:R-:W-:Y:S02]  /*0ad0*/  IMAD.X R25, RZ, RZ, R5, P2 ;  /* 0x000000ffff197224 */ /* 0x010fe400010e0605 */
[----:B0-----:R-:W-:Y:S02]  /*0ae0*/  IMAD.X R17, RZ, RZ, R13, P3 ;  /* 0x000000ffff117224 */ /* 0x001fe400018e060d */
[----:B-1----:R-:W-:Y:S02]  /*0af0*/  IMAD.MOV.U32 R4, RZ, RZ, R16 ;  /* 0x000000ffff047224 */ /* 0x002fe400078e0010 */
[----:B------:R-:W-:Y:S01]  /*0b00*/  IMAD.MOV.U32 R5, RZ, RZ, R25 ;  /* 0x000000ffff057224 */ /* 0x000fe200078e0019 */
[----:B--2---:R0:W-:Y:S02]  /*0b10*/  STG.E desc[UR6][R12.64+0x680], R23 ;  /* 0x000680170c007986 */ /* 0x0041e4000c101906 */
[----:B0-----:R-:W-:Y:S02]  /*0b20*/  IMAD.MOV.U32 R12, RZ, RZ, R14 ;  /* 0x000000ffff0c7224 */ /* 0x001fe400078e000e */
[----:B------:R-:W-:Y:S01]  /*0b30*/  IMAD.MOV.U32 R13, RZ, RZ, R17 ;  /* 0x000000ffff0d7224 */ /* 0x000fe200078e0011 */
[----:B------:R-:W-:Y:S06]  /*0b40*/  @!P0 BRA `(.L_x_18) ;  /* 0xfffffffc00548947 */ /* 0x000fec000383ffff */
.L_x_17:
[----:B------:R-:W-:Y:S05]  /*0b50*/  BSYNC.RECONVERGENT B1 ;  /* 0x0000000000017941 */ /* 0x000fea0003800200 */
.L_x_16:
[----:B------:R-:W-:Y:S01]  /*0b60*/  IMAD.IADD R14, R7, 0x1, -R18 ;  /* 0x00000001070e7824 */ /* 0x000fe200078e0a12 */
[----:B------:R-:W-:Y:S01]  /*0b70*/  ISETP.GE.U32.AND P0, PT, R18, R7, PT ;  /* 0x000000071200720c */ /* 0x000fe20003f06070 */
[----:B------:R-:W-:Y:S03]  /*0b80*/  BSSY.RECONVERGENT B1, `(.L_x_19) ;  /* 0x000001d000017945 */ /* 0x000fe60003800200 */
[----:B------:R-:W-:-:S13]  /*0b90*/  ISETP.LE.U32.OR P0, PT, R14, 0x80, P0 ;  /* 0x000000800e00780c */ /* 0x000fda0000703470 */
[----:B------:R-:W-:Y:S05]  /*0ba0*/  @P0 BRA `(.L_x_20) ;  /* 0x0000000000680947 */ /* 0x000fea0003800000 */
[----:B------:R-:W2:Y:S04]  /*0bb0*/  LDG.E R15, desc[UR6][R4.64+-0x100] ;  /* 0xffff0006040f7981 */ /* 0x000ea8000c1e1900 */
[----:B--2---:R0:W-:Y:S04]  /*0bc0*/  STG.E desc[UR6][R12.64+-0x100], R15 ;  /* 0xffff000f0c007986 */ /* 0x0041e8000c101906 */
[----:B------:R-:W2:Y:S04]  /*0bd0*/  LDG.E R17, desc[UR6][R4.64+-0x80] ;  /* 0xffff800604117981 */ /* 0x000ea8000c1e1900 */
[----:B--2---:R1:W-:Y:S04]  /*0be0*/  STG.E desc[UR6][R12.64+-0x80], R17 ;  /* 0xffff80110c007986 */ /* 0x0043e8000c101906 */
[----:B------:R-:W2:Y:S04]  /*0bf0*/  LDG.E R19, desc[UR6][R4.64] ;  /* 0x0000000604137981 */ /* 0x000ea8000c1e1900 */
[----:B--2---:R-:W-:Y:S04]  /*0c00*/  STG.E desc[UR6][R12.64], R19 ;  /* 0x000000130c007986 */ /* 0x004fe8000c101906 */
[----:B------:R-:W2:Y:S04]  /*0c10*/  LDG.E R21, desc[UR6][R4.64+0x80] ;  /* 0x0000800604157981 */ /* 0x000ea8000c1e1900 */
[----:B--2---:R2:W-:Y:S04]  /*0c20*/  STG.E desc[UR6][R12.64+0x80], R21 ;  /* 0x000080150c007986 */ /* 0x0045e8000c101906 */
[----:B------:R-:W3:Y:S04]  /*0c30*/  LDG.E R23, desc[UR6][R4.64+0x100] ;  /* 0x0001000604177981 */ /* 0x000ee8000c1e1900 */
[----:B---3--:R-:W-:Y:S04]  /*0c40*/  STG.E desc[UR6][R12.64+0x100], R23 ;  /* 0x000100170c007986 */ /* 0x008fe8000c101906 */
[----:B------:R-:W3:Y:S04]  /*0c50*/  LDG.E R25, desc[UR6][R4.64+0x180] ;  /* 0x0001800604197981 */ /* 0x000ee8000c1e1900 */
[----:B---3--:R-:W-:Y:S04]  /*0c60*/  STG.E desc[UR6][R12.64+0x180], R25 ;  /* 0x000180190c007986 */ /* 0x008fe8000c101906 */
[----:B0-----:R-:W3:Y:S01]  /*0c70*/  LDG.E R15, desc[UR6][R4.64+0x200] ;  /* 0x00020006040f7981 */ /* 0x001ee2000c1e1900 */
[----:B------:R-:W-:-:S02]  /*0c80*/  IADD3 R16, P0, PT, R4, 0x400, RZ ;  /* 0x0000040004107810 */ /* 0x000fc40007f1e0ff */
[----:B------:R-:W-:Y:S01]  /*0c90*/  IADD3 R14, P2, PT, R12, 0x400, RZ ;  /* 0x000004000c0e7810 */ /* 0x000fe20007f5e0ff */
[----:B---3--:R-:W-:Y:S04]  /*0ca0*/  STG.E desc[UR6][R12.64+0x200], R15 ;  /* 0x0002000f0c007986 */ /* 0x008fe8000c101906 */
[----:B-1----:R0:W3:Y:S01]  /*0cb0*/  LDG.E R17, desc[UR6][R4.64+0x280] ;  /* 0x0002800604117981 */ /* 0x0020e2000c1e1900 */
[----:B--2---:R-:W-:Y:S01]  /*0cc0*/  IMAD.X R21, RZ, RZ, R5, P0 ;  /* 0x000000ffff157224 */ /* 0x004fe200000e0605 */
[----:B------:R-:W-:Y:S01]  /*0cd0*/  PLOP3.LUT P1, PT, PT, PT, PT, 0x8, 0x80 ;  /* 0x000000000080781c */ /* 0x000fe20003f2e170 */
[----:B------:R-:W-:Y:S02]  /*0ce0*/  IMAD.X R19, RZ, RZ, R13, P2 ;  /* 0x000000ffff137224 */ /* 0x000fe400010e060d */
[----:B------:R-:W-:-:S02]  /*0cf0*/  VIADD R18, R18, 0x100 ;  /* 0x0000010012127836 */ /* 0x000fc40000000000 */
[----:B0-----:R-:W-:Y:S02]  /*0d00*/  IMAD.MOV.U32 R4, RZ, RZ, R16 ;  /* 0x000000ffff047224 */ /* 0x001fe400078e0010 */
[----:B------:R-:W-:Y:S01]  /*0d10*/  IMAD.MOV.U32 R5, RZ, RZ, R21 ;  /* 0x000000ffff057224 */ /* 0x000fe200078e0015 */
[----:B---3--:R0:W-:Y:S02]  /*0d20*/  STG.E desc[UR6][R12.64+0x280], R17 ;  /* 0x000280110c007986 */ /* 0x0081e4000c101906 */
[----:B0-----:R-:W-:Y:S02]  /*0d30*/  IMAD.MOV.U32 R12, RZ, RZ, R14 ;  /* 0x000000ffff0c7224 */ /* 0x001fe400078e000e */
[----:B------:R-:W-:-:S07]  /*0d40*/  IMAD.MOV.U32 R13, RZ, RZ, R19 ;  /* 0x000000ffff0d7224 */ /* 0x000fce00078e0013 */
.L_x_20:
[----:B------:R-:W-:Y:S05]  /*0d50*/  BSYNC.RECONVERGENT B1 ;  /* 0x0000000000017941 */ /* 0x000fea0003800200 */
.L_x_19:
[----:B------:R-:W-:-:S13]  /*0d60*/  ISETP.LT.U32.OR P1, PT, R18, R7, P1 ;  /* 0x000000071200720c */ /* 0x000fda0000f21470 */
[----:B------:R-:W-:Y:S05]  /*0d70*/  @!P1 BRA `(.L_x_13) ;  /* 0x0000000000209947 */ /* 0x000fea0003800000 */
[----:B------:R-:W2:Y:S04]  /*0d80*/  LDG.E R7, desc[UR6][R4.64+-0x100] ;  /* 0xffff000604077981 */ /* 0x000ea8000c1e1900 */
[----:B--2---:R3:W-:Y:S04]  /*0d90*/  STG.E desc[UR6][R12.64+-0x100], R7 ;  /* 0xffff00070c007986 */ /* 0x0047e8000c101906 */
[----:B------:R-:W2:Y:S04]  /*0da0*/  LDG.E R15, desc[UR6][R4.64+-0x80] ;  /* 0xffff8006040f7981 */ /* 0x000ea8000c1e1900 */
[----:B--2---:R3:W-:Y:S04]  /*0db0*/  STG.E desc[UR6][R12.64+-0x80], R15 ;  /* 0xffff800f0c007986 */ /* 0x0047e8000c101906 */
[----:B------:R-:W2:Y:S04]  /*0dc0*/  LDG.E R17, desc[UR6][R4.64] ;  /* 0x0000000604117981 */ /* 0x000ea8000c1e1900 */
[----:B--2---:R3:W-:Y:S04]  /*0dd0*/  STG.E desc[UR6][R12.64], R17 ;  /* 0x000000110c007986 */ /* 0x0047e8000c101906 */
[----:B------:R-:W2:Y:S04]  /*0de0*/  LDG.E R19, desc[UR6][R4.64+0x80] ;  /* 0x0000800604137981 */ /* 0x000ea8000c1e1900 */
[----:B--2---:R3:W-:Y:S02]  /*0df0*/  STG.E desc[UR6][R12.64+0x80], R19 ;  /* 0x000080130c007986 */ /* 0x0047e4000c101906 */
.L_x_13:
[----:B------:R-:W-:Y:S05]  /*0e00*/  BSYNC.RECONVERGENT B0 ;  /* 0x0000000000007941 */ /* 0x000fea0003800200 */
.L_x_12:
[----:B------:R-:W4:Y:S01]  /*0e10*/  LDCU UR11, c[0x0][0x3a0] ;  /* 0x00007400ff0b77ac */ /* 0x000f220008000800 */
[----:B------:R-:W-:-:S04]  /*0e20*/  LEA.HI R0, R3, R0, RZ, 0x1b ;  /* 0x0000000003007211 */ /* 0x000fc800078fd8ff */
[----:B----4-:R-:W-:-:S13]  /*0e30*/  ISETP.GE.U32.AND P0, PT, R0, UR11, PT ;  /* 0x0000000b00007c0c */ /* 0x010fda000bf06070 */
[----:B------:R-:W-:Y:S05]  /*0e40*/  @!P0 BRA `(.L_x_21) ;  /* 0xfffffff000f08947 */ /* 0x000fea000383ffff */
[----:B------:R-:W-:Y:S05]  /*0e50*/  EXIT ;  /* 0x000000000000794d */ /* 0x000fea0003800000 */
.L_x_8:
[----:B------:R-:W-:Y:S01]  /*0e60*/  LOP3.LUT R16, RZ, R2, RZ, 0x33, !PT ;  /* 0x00000002ff107212 */ /* 0x000fe200078e33ff */
[----:B------:R-:W0:Y:S01]  /*0e70*/  LDCU UR4, c[0x0][0x390] ;  /* 0x00007200ff0477ac */ /* 0x000e220008000800 */
[C---:B------:R-:W-:Y:S02]  /*0e80*/  LOP3.LUT R15, R2.reuse, 0x20, RZ, 0xfc, !PT ;  /* 0x00000020020f7812 */ /* 0x040fe400078efcff */
[----:B------:R-:W-:Y:S01]  /*0e90*/  LOP3.LUT R14, R2, 0x40, RZ, 0xfc, !PT ;  /* 0x00000040020e7812 */ /* 0x000fe200078efcff */
[----:B------:R-:W-:Y:S01]  /*0ea0*/  VIADD R16, R16, UR11 ;  /* 0x0000000b10107c36 */ /* 0x000fe20008000000 */
[----:B------:R-:W-:-:S04]  /*0eb0*/  LOP3.LUT R12, R2, 0x60, RZ, 0xfc, !PT ;  /* 0x00000060020c7812 */ /* 0x000fc800078efcff */
[----:B------:R-:W-:-:S07]  /*0ec0*/  LOP3.LUT R19, R16, 0x60, RZ, 0xc0, !PT ;  /* 0x0000006010137812 */ /* 0x000fce00078ec0ff */
.L_x_30:
[----:B-1----:R-:W1:Y:S08]  /*0ed0*/  LDC.64 R6, c[0x0][0x398] ;  /* 0x0000e600ff067b82 */ /* 0x002e700000000a00 */
[----:B0-23--:R-:W2:Y:S08]  /*0ee0*/  LDC R10, c[0x0][0x390] ;  /* 0x0000e400ff0a7b82 */ /* 0x00deb00000000800 */
[----:B-----5:R-:W3:Y:S01]  /*0ef0*/  LDC.64 R4, c[0x0][0x388] ;  /* 0x0000e200ff047b82 */ /* 0x020ee20000000a00 */
[----:B-1----:R-:W-:-:S06]  /*0f00*/  IMAD.WIDE.U32 R6, R0, 0x8, R6 ;  /* 0x0000000800067825 */ /* 0x002fcc00078e0006 */
[----:B------:R-:W5:Y:S01]  /*0f10*/  LDG.E.64 R6, desc[UR6][R6.64] ;  /* 0x0000000606067981 */ /* 0x000f62000c1e1b00 */
[----:B------:R-:W-:Y:S01]  /*0f20*/  BSSY.RECONVERGENT B0, `(.L_x_22) ;  /* 0x000000b000007945 */ /* 0x000fe20003800200 */
[----:B--2---:R-:W-:-:S07]  /*0f30*/  IMAD.MOV.U32 R11, RZ, RZ, 0x1 ;  /* 0x00000001ff0b7424 */ /* 0x004fce00078e00ff */
.L_x_24:
[----:B---3--:R-:W-:-:S06]  /*0f40*/  IMAD.WIDE.U32 R8, R11, 0x8, R4 ;  /* 0x000000080b087825 */ /* 0x008fcc00078e0004 */
[----:B------:R-:W2:Y:S02]  /*0f50*/  LDG.E.64 R8, desc[UR6][R8.64] ;  /* 0x0000000608087981 */ /* 0x000ea4000c1e1b00 */
[----:B--2--5:R-:W-:-:S04]  /*0f60*/  ISETP.GE.U32.AND P0, PT, R6, R8, PT ;  /* 0x000000080600720c */ /* 0x024fc80003f06070 */
[----:B------:R-:W-:-:S13]  /*0f70*/  ISETP.GE.AND.EX P0, PT, R7, R9, PT, P0 ;  /* 0x000000090700720c */ /* 0x000fda0003f06300 */
[----:B------:R-:W-:Y:S05]  /*0f80*/  @!P0 BRA `(.L_x_23) ;  /* 0x0000000000108947 */ /* 0x000fea0003800000 */
[----:B------:R-:W-:-:S05]  /*0f90*/  VIADD R11, R11, 0x1 ;  /* 0x000000010b0b7836 */ /* 0x000fca0000000000 */
[----:B0-----:R-:W-:-:S13]  /*0fa0*/  ISETP.NE.AND P0, PT, R11, UR4, PT ;  /* 0x000000040b007c0c */ /* 0x001fda000bf05270 */
[----:B------:R-:W-:Y:S05]  /*0fb0*/  @P0 BRA `(.L_x_24) ;  /* 0xfffffffc00e00947 */ /* 0x000fea000383ffff */
[----:B------:R-:W-:-:S07]  /*0fc0*/  IMAD.MOV.U32 R11, RZ, RZ, R10 ;  /* 0x000000ffff0b7224 */ /* 0x000fce00078e000a */
.L_x_23:
[----:B0-----:R-:W-:Y:S05]  /*0fd0*/  BSYNC.RECONVERGENT B0 ;  /* 0x0000000000007941 */ /* 0x001fea0003800200 */
.L_x_22:
[----:B------:R-:W0:Y:S01]  /*0fe0*/  LDC R13, c[0x0][0x3b0] ;  /* 0x0000ec00ff0d7b82 */ /* 0x000e220000000800 */
[----:B------:R-:W-:Y:S01]  /*0ff0*/  BSSY.RECONVERGENT B0, `(.L_x_25) ;  /* 0x0000040000007945 */ /* 0x000fe20003800200 */
[----:B0-----:R-:W-:-:S13]  /*1000*/  ISETP.GE.U32.AND P0, PT, R2, R13, PT ;  /* 0x0000000d0200720c */ /* 0x001fda0003f06070 */
[----:B------:R-:W-:Y:S05]  /*1010*/  @P0 BRA `(.L_x_26) ;  /* 0x0000000000f40947 */ /* 0x000fea0003800000 */
[C---:B------:R-:W-:Y:S02]  /*1020*/  IMAD.WIDE.U32 R8, R11.reuse, 0x8, R4 ;  /* 0x000000080b087825 */ /* 0x040fe400078e0004 */
[----:B------:R-:W0:Y:S04]  /*1030*/  LDC.64 R4, c[0x0][0x380] ;  /* 0x0000e000ff047b82 */ /* 0x000e280000000a00 */
[----:B------:R-:W2:Y:S01]  /*1040*/  LDG.E.64 R8, desc[UR6][R8.64+-0x8] ;  /* 0xfffff80608087981 */ /* 0x000ea2000c1e1b00 */
[----:B0-----:R-:W-:-:S06]  /*1050*/  IMAD.WIDE.U32 R4, R11, 0x8, R4 ;  /* 0x000000080b047825 */ /* 0x001fcc00078e0004 */
[----:B------:R-:W5:Y:S01]  /*1060*/  LDG.E.64 R4, desc[UR6][R4.64+-0x8] ;  /* 0xfffff80604047981 */ /* 0x000f62000c1e1b00 */
[----:B------:R-:W-:Y:S01]  /*1070*/  BSSY.RECONVERGENT B1, `(.L_x_27) ;  /* 0x0000021000017945 */ /* 0x000fe20003800200 */
[----:B------:R-:W-:Y:S02]  /*1080*/  IMAD R17, R0, R13, RZ ;  /* 0x0000000d00117224 */ /* 0x000fe400078e02ff */
[----:B------:R-:W-:Y:S01]  /*1090*/  IMAD.MOV.U32 R20, RZ, RZ, R2 ;  /* 0x000000ffff147224 */ /* 0x000fe200078e0002 */
[----:B--2---:R-:W-:-:S05]  /*10a0*/  IADD3 R6, P0, PT, R6, -R8, RZ ;  /* 0x8000000806067210 */ /* 0x004fca0007f1e0ff */
[----:B------:R-:W-:Y:S01]  /*10b0*/  IMAD.X R10, R7, 0x1, ~R9, P0 ;  /* 0x00000001070a7824 */ /* 0x000fe200000e0e09 */
[----:B------:R-:W-:-:S03]  /*10c0*/  ISETP.NE.AND P0, PT, R19, 0x60, PT ;  /* 0x000000601300780c */ /* 0x000fc60003f05270 */
[----:B------:R-:W-:-:S04]  /*10d0*/  IMAD R7, R10, R13, RZ ;  /* 0x0000000d0a077224 */ /* 0x000fc800078e02ff */
[C---:B------:R-:W-:Y:S02]  /*10e0*/  IMAD R11, R6.reuse, UR8, R7 ;  /* 0x00000008060b7c24 */ /* 0x040fe4000f8e0207 */
[----:B------:R-:W-:-:S04]  /*10f0*/  IMAD.WIDE.U32 R6, R6, R13, RZ ;  /* 0x0000000d06067225 */ /* 0x000fc800078e00ff */
[----:B------:R-:W-:Y:S01]  /*1100*/  IMAD.IADD R18, R7, 0x1, R11 ;  /* 0x0000000107127824 */ /* 0x000fe200078e020b */
[----:B------:R-:W-:Y:S06]  /*1110*/  @!P0 BRA `(.L_x_28) ;  /* 0x0000000000588947 */ /* 0x000fec0003800000 */
[----:B------:R-:W-:Y:S01]  /*1120*/  IADD3 R9, P0, PT, R2, R6, RZ ;  /* 0x0000000602097210 */ /* 0x000fe20007f1e0ff */
[----:B------:R-:W0:Y:S04]  /*1130*/  LDCU.64 UR10, c[0x0][0x3a8] ;  /* 0x00007500ff0a77ac */ /* 0x000e280008000a00 */
[----:B------:R-:W-:Y:S01]  /*1140*/  IMAD.X R10, RZ, RZ, R18, P0 ;  /* 0x000000ffff0a7224 */ /* 0x000fe200000e0612 */
[----:B-----5:R-:W-:-:S04]  /*1150*/  LEA R8, P0, R9, R4, 0x2 ;  /* 0x0000000409087211 */ /* 0x020fc800078010ff */
        /* <DEDUP_REMOVED lines=18> */
.L_x_28:
[----:B------:R-:W-:Y:S05]  /*1280*/  BSYNC.RECONVERGENT B1 ;  /* 0x0000000000017941 */ /* 0x000fea0003800200 */
.L_x_27:
[----:B------:R-:W-:-:S13]  /*1290*/  ISETP.GE.U32.AND P0, PT, R16, 0x60, PT ;  /* 0x000000601000780c */ /* 0x000fda0003f06070 */
[----:B------:R-:W-:Y:S05]  /*12a0*/  @!P0 BRA `(.L_x_26) ;  /* 0x0000000000508947 */ /* 0x000fea0003800000 */
.L_x_29:
[----:B--2---:R-:W-:Y:S01]  /*12b0*/  IADD3 R9, P0, PT, R20, R6, RZ ;  /* 0x0000000614097210 */ /* 0x004fe20007f1e0ff */
[----:B------:R-:W2:Y:S04]  /*12c0*/  LDCU.64 UR10, c[0x0][0x3a8] ;  /* 0x00007500ff0a77ac */ /* 0x000ea80008000a00 */
[----:B01-3--:R-:W-:Y:S01]  /*12d0*/  IMAD.X R10, RZ, RZ, R18, P0 ;  /* 0x000000ffff0a7224 */ /* 0x00bfe200000e0612 */
[----:B-----5:R-:W-:-:S04]  /*12e0*/  LEA R8, P0, R9, R4, 0x2 ;  /* 0x0000000409087211 */ /* 0x020fc800078010ff */
[----:B------:R-:W-:-:S05]  /*12f0*/  LEA.HI.X R9, R9, R5, R10, 0x2, P0 ;  /* 0x0000000509097211 */ /* 0x000fca00000f140a */
[----:B------:R-:W3:Y:S01]  /*1300*/  LDG.E R21, desc[UR6][R8.64] ;  /* 0x0000000608157981 */ /* 0x000ee2000c1e1900 */
[----:B------:R-:W-:-:S05]  /*1310*/  IADD3 R11, P0, PT, R17, R20, RZ ;  /* 0x00000014110b7210 */ /* 0x000fca0007f1e0ff */
[----:B------:R-:W-:Y:S01]  /*1320*/  IMAD.X R22, RZ, RZ, RZ, P0 ;  /* 0x000000ffff167224 */ /* 0x000fe200000e06ff */
[----:B--2---:R-:W-:-:S04]  /*1330*/  LEA R10, P0, R11, UR10, 0x2 ;  /* 0x0000000a0b0a7c11 */ /* 0x004fc8000f8010ff */
[----:B------:R-:W-:-:S05]  /*1340*/  LEA.HI.X R11, R11, UR11, R22, 0x2, P0 ;  /* 0x0000000b0b0b7c11 */ /* 0x000fca00080f1416 */
[----:B---3--:R3:W-:Y:S04]  /*1350*/  STG.E desc[UR6][R10.64], R21 ;  /* 0x000000150a007986 */ /* 0x0087e8000c101906 */
[----:B------:R-:W2:Y:S04]  /*1360*/  LDG.E R23, desc[UR6][R8.64+0x80] ;  /* 0x0000800608177981 */ /* 0x000ea8000c1e1900 */
[----:B--2---:R3:W-:Y:S04]  /*1370*/  STG.E desc[UR6][R10.64+0x80], R23 ;  /* 0x000080170a007986 */ /* 0x0047e8000c101906 */
[----:B------:R-:W2:Y:S04]  /*1380*/  LDG.E R25, desc[UR6][R8.64+0x100] ;  /* 0x0001000608197981 */ /* 0x000ea8000c1e1900 */
[----:B--2---:R3:W-:Y:S04]  /*1390*/  STG.E desc[UR6][R10.64+0x100], R25 ;  /* 0x000100190a007986 */ /* 0x0047e8000c101906 */
[----:B------:R-:W2:Y:S01]  /*13a0*/  LDG.E R27, desc[UR6][R8.64+0x180] ;  /* 0x00018006081b7981 */ /* 0x000ea2000c1e1900 */
[----:B------:R-:W-:-:S05]  /*13b0*/  VIADD R20, R20, 0x80 ;  /* 0x0000008014147836 */ /* 0x000fca0000000000 */
[----:B------:R-:W-:Y:S01]  /*13c0*/  ISETP.GE.U32.AND P0, PT, R20, R13, PT ;  /* 0x0000000d1400720c */ /* 0x000fe20003f06070 */
[----:B--2---:R3:W-:-:S12]  /*13d0*/  STG.E desc[UR6][R10.64+0x180], R27 ;  /* 0x0001801b0a007986 */ /* 0x0047d8000c101906 */
[----:B------:R-:W-:Y:S05]  /*13e0*/  @!P0 BRA `(.L_x_29) ;  /* 0xfffffffc00b08947 */ /* 0x000fea000383ffff */
.L_x_26:
[----:B------:R-:W-:Y:S05]  /*13f0*/  BSYNC.RECONVERGENT B0 ;  /* 0x0000000000007941 */ /* 0x000fea0003800200 */
.L_x_25:
[----:B------:R-:W4:Y:S01]  /*1400*/  LDCU UR5, c[0x0][0x3a0] ;  /* 0x00007400ff0577ac */ /* 0x000f220008000800 */
[----:B------:R-:W-:-:S04]  /*1410*/  LEA.HI R0, R3, R0, RZ, 0x1b ;  /* 0x0000000003007211 */ /* 0x000fc800078fd8ff */
[----:B----4-:R-:W-:-:S13]  /*1420*/  ISETP.GE.U32.AND P0, PT, R0, UR5, PT ;  /* 0x0000000500007c0c */ /* 0x010fda000bf06070 */
[----:B------:R-:W-:Y:S05]  /*1430*/  @!P0 BRA `(.L_x_30) ;  /* 0xfffffff800a48947 */ /* 0x000fea000383ffff */
[----:B------:R-:W-:Y:S05]  /*1440*/  EXIT ;  /* 0x000000000000794d */ /* 0x000fea0003800000 */
.L_x_7:
[----:B------:R-:W0:Y:S02]  /*1450*/  LDCU UR4, c[0x0][0x3c0] ;  /* 0x00007800ff0477ac */ /* 0x000e240008000800 */
[----:B0-----:R-:W-:-:S09]  /*1460*/  UISETP.NE.AND UP0, UPT, UR4, URZ, UPT ;  /* 0x000000ff0400728c */ /* 0x001fd2000bf05270 */
[----:B------:R-:W-:Y:S05]  /*1470*/  BRA.U UP0, `(.L_x_31) ;  /* 0x0000000500587547 */ /* 0x000fea000b800000 */
[----:B------:R-:W0:Y:S01]  /*1480*/  LDC.64 R8, c[0x0][0x3b8] ;  /* 0x0000ee00ff087b82 */ /* 0x000e220000000a00 */
[----:B------:R-:W-:Y:S01]  /*1490*/  LOP3.LUT R21, RZ, R2, RZ, 0x33, !PT ;  /* 0x00000002ff157212 */ /* 0x000fe200078e33ff */
[----:B------:R-:W1:Y:S01]  /*14a0*/  LDCU.64 UR12, c[0x0][0x3a8] ;  /* 0x00007500ff0c77ac */ /* 0x000e620008000a00 */
[C---:B------:R-:W-:Y:S02]  /*14b0*/  LOP3.LUT R18, R2.reuse, 0x20, RZ, 0xfc, !PT ;  /* 0x0000002002127812 */ /* 0x040fe400078efcff */
[C---:B------:R-:W-:Y:S01]  /*14c0*/  LOP3.LUT R19, R2.reuse, 0x40, RZ, 0xfc, !PT ;  /* 0x0000004002137812 */ /* 0x040fe200078efcff */
[----:B------:R-:W-:Y:S01]  /*14d0*/  VIADD R21, R21, UR11 ;  /* 0x0000000b15157c36 */ /* 0x000fe20008000000 */
[----:B------:R-:W-:Y:S01]  /*14e0*/  LOP3.LUT R20, R2, 0x60, RZ, 0xfc, !PT ;  /* 0x0000006002147812 */ /* 0x000fe200078efcff */
[----:B------:R-:W2:Y:S08]  /*14f0*/  LDC.64 R6, c[0x0][0x380] ;  /* 0x0000e000ff067b82 */ /* 0x000eb00000000a00 */
[----:B------:R-:W3:Y:S01]  /*1500*/  LDC.64 R4, c[0x0][0x388] ;  /* 0x0000e200ff047b82 */ /* 0x000ee20000000a00 */
[----:B0-----:R-:W-:-:S04]  /*1510*/  IMAD.WIDE R8, R11, 0x4, R8 ;  /* 0x000000040b087825 */ /* 0x001fc800078e0208 */
[----:B--2---:R-:W-:-:S04]  /*1520*/  IMAD.WIDE R6, R11, 0x8, R6 ;  /* 0x000000080b067825 */ /* 0x004fc800078e0206 */
[----:B-1-3--:R-:W-:-:S07]  /*1530*/  IMAD.WIDE R4, R11, 0x8, R4 ;  /* 0x000000080b047825 */ /* 0x00afce00078e0204 */
.L_x_37:
[----:B--2--5:R-:W2:Y:S02]  /*1540*/  LDG.E R10, desc[UR6][R8.64+-0x4] ;  /* 0xfffffc06080a7981 */ /* 0x024ea4000c1e1900 */
[----:B--2---:R-:W-:-:S13]  /*1550*/  ISETP.NE.AND P0, PT, R10, 0x1, PT ;  /* 0x000000010a00780c */ /* 0x004fda0003f05270 */
[----:B01-3--:R-:W-:Y:S05]  /*1560*/  @P0 BRA `(.L_x_32) ;  /* 0x0000000400080947 */ /* 0x00bfea0003800000 */
[----:B------:R-:W0:Y:S01]  /*1570*/  LDC R23, c[0x0][0x3b0] ;  /* 0x0000ec00ff177b82 */ /* 0x000e220000000800 */
[----:B------:R-:W-:Y:S01]  /*1580*/  BSSY.RECONVERGENT B0, `(.L_x_32) ;  /* 0x0000040000007945 */ /* 0x000fe20003800200 */
[----:B0-----:R-:W-:-:S13]  /*1590*/  ISETP.GE.U32.AND P0, PT, R2, R23, PT ;  /* 0x000000170200720c */ /* 0x001fda0003f06070 */
[----:B------:R-:W-:Y:S05]  /*15a0*/  @P0 BRA `(.L_x_33) ;  /* 0x0000000000f40947 */ /* 0x000fea0003800000 */
[----:B------:R-:W0:Y:S01]  /*15b0*/  LDC.64 R14, c[0x0][0x398] ;  /* 0x0000e600ff0e7b82 */ /* 0x000e220000000a00 */
[----:B------:R-:W2:Y:S04]  /*15c0*/  LDG.E.64 R12, desc[UR6][R4.64+-0x8] ;  /* 0xfffff806040c7981 */ /* 0x000ea8000c1e1b00 */
[----:B------:R1:W5:Y:S01]  /*15d0*/  LDG.E.64 R10, desc[UR6][R6.64+-0x8] ;  /* 0xfffff806060a7981 */ /* 0x000362000c1e1b00 */
[----:B0-----:R-:W-:-:S06]  /*15e0*/  IMAD.WIDE.U32 R14, R0, 0x8, R14 ;  /* 0x00000008000e7825 */ /* 0x001fcc00078e000e */
[----:B------:R-:W2:Y:S01]  /*15f0*/  LDG.E.64 R14, desc[UR6][R14.64] ;  /* 0x000000060e0e7981 */ /* 0x000ea2000c1e1b00 */
[----:B------:R-:W-:Y:S01]  /*1600*/  LOP3.LUT R26, R21, 0x60, RZ, 0xc0, !PT ;  /* 0x00000060151a7812 */ /* 0x000fe200078ec0ff */
        /* <DEDUP_REMOVED lines=10> */
[----:B-1----:R-:W-:Y:S06]  /*16b0*/  @!P0 BRA `(.L_x_35) ;  /* 0x0000000000588947 */ /* 0x002fec0003800000 */
[C---:B------:R-:W-:Y:S01]  /*16c0*/  IADD3 R15, P0, PT, R2.reuse, R12, RZ ;  /* 0x0000000c020f7210 */ /* 0x040fe20007f1e0ff */
[----:B------:R-:W0:Y:S01]  /*16d0*/  LDCU.64 UR4, c[0x0][0x3a8] ;  /* 0x00007500ff0477ac */ /* 0x000e220008000a00 */
[----:B------:R-:W-:-:S03]  /*16e0*/  IADD3 R17, P1, PT, R2, R25, RZ ;  /* 0x0000001902117210 */ /* 0x000fc60007f3e0ff */
[----:B------:R-:W-:Y:S01]  /*16f0*/  IMAD.X R16, RZ, RZ, R24, P0 ;  /* 0x000000ffff107224 */ /* 0x000fe200000e0618 */
[----:B-----5:R-:W-:Y:S01]  /*1700*/  LEA R14, P0, R15, R10, 0x2 ;  /* 0x0000000a0f0e7211 */ /* 0x020fe200078010ff */
[----:B------:R-:W-:-:S03]  /*1710*/  IMAD.X R22, RZ, RZ, RZ, P1 ;  /* 0x000000ffff167224 */ /* 0x000fc600008e06ff */
[----:B------:R-:W-:-:S05]  /*1720*/  LEA.HI.X R15, R15, R11, R16, 0x2, P0 ;  /* 0x0000000b0f0f7211 */ /* 0x000fca00000f1410 */
[----:B------:R-:W2:Y:S01]  /*1730*/  LDG.E R27, desc[UR6][R14.64] ;  /* 0x000000060e1b7981 */ /* 0x000ea2000c1e1900 */
[----:B0-----:R-:W-:-:S04]  /*1740*/  LEA R16, P0, R17, UR4, 0x2 ;  /* 0x0000000411107c11 */ /* 0x001fc8000f8010ff */
[----:B------:R-:W-:Y:S02]  /*1750*/  LEA.HI.X R17, R17, UR5, R22, 0x2, P0 ;  /* 0x0000000511117c11 */ /* 0x000fe400080f1416 */
[----:B------:R-:W-:Y:S01]  /*1760*/  ISETP.NE.AND P0, PT, R26, RZ, PT ;  /* 0x000000ff1a00720c */ /* 0x000fe20003f05270 */
[----:B------:R-:W-:Y:S02]  /*1770*/  IMAD.MOV.U32 R22, RZ, RZ, R18 ;  /* 0x000000ffff167224 */ /* 0x000fe400078e0012 */
        /* <DEDUP_REMOVED lines=10> */
.L_x_35:
[----:B------:R-:W-:Y:S05]  /*1820*/  BSYNC.RECONVERGENT B1 ;  /* 0x0000000000017941 */ /* 0x000fea0003800200 */
.L_x_34:
[----:B------:R-:W-:-:S13]  /*1830*/  ISETP.GE.U32.AND P0, PT, R21, 0x60, PT ;  /* 0x000000601500780c */ /* 0x000fda0003f06070 */
[----:B------:R-:W-:Y:S05]  /*1840*/  @!P0 BRA `(.L_x_33) ;  /* 0x00000000004c8947 */ /* 0x000fea0003800000 */
.L_x_36:
[----:B--2---:R-:W-:Y:S02]  /*1850*/  IADD3 R15, P0, PT, R22, R12, RZ ;  /* 0x0000000c160f7210 */ /* 0x004fe40007f1e0ff */
[----:B01-3--:R-:W-:-:S03]  /*1860*/  IADD3 R17, P1, PT, R25, R22, RZ ;  /* 0x0000001619117210 */ /* 0x00bfc60007f3e0ff */
[----:B------:R-:W-:Y:S01]  /*1870*/  IMAD.X R16, RZ, RZ, R24, P0 ;  /* 0x000000ffff107224 */ /* 0x000fe200000e0618 */
[----:B-----5:R-:W-:Y:S01]  /*1880*/  LEA R14, P0, R15, R10, 0x2 ;  /* 0x0000000a0f0e7211 */ /* 0x020fe200078010ff */
[----:B------:R-:W-:-:S03]  /*1890*/  IMAD.X R26, RZ, RZ, RZ, P1 ;  /* 0x000000ffff1a7224 */ /* 0x000fc600008e06ff */
[----:B------:R-:W-:Y:S02]  /*18a0*/  LEA.HI.X R15, R15, R11, R16, 0x2, P0 ;  /* 0x0000000b0f0f7211 */ /* 0x000fe400000f1410 */
[----:B------:R-:W-:-:S03]  /*18b0*/  LEA R16, P0, R17, UR12, 0x2 ;  /* 0x0000000c11107c11 */ /* 0x000fc6000f8010ff */
[----:B------:R-:W2:Y:S01]  /*18c0*/  LDG.E R27, desc[UR6][R14.64] ;  /* 0x000000060e1b7981 */ /* 0x000ea2000c1e1900 */
[----:B------:R-:W-:-:S05]  /*18d0*/  LEA.HI.X R17, R17, UR13, R26, 0x2, P0 ;  /* 0x0000000d11117c11 */ /* 0x000fca00080f141a */
[----:B--2---:R3:W-:Y:S04]  /*18e0*/  STG.E desc[UR6][R16.64], R27 ;  /* 0x0000001b10007986 */ /* 0x0047e8000c101906 */
        /* <DEDUP_REMOVED lines=9> */
.L_x_33:
[----:B------:R-:W-:Y:S05]  /*1980*/  BSYNC.RECONVERGENT B0 ;  /* 0x0000000000007941 */ /* 0x000fea0003800200 */
.L_x_32:
[----:B------:R-:W4:Y:S01]  /*1990*/  LDCU UR4, c[0x0][0x3a0] ;  /* 0x00007400ff0477ac */ /* 0x000f220008000800 */
[----:B------:R-:W-:-:S04]  /*19a0*/  LEA.HI R0, R3, R0, RZ, 0x1b ;  /* 0x0000000003007211 */ /* 0x000fc800078fd8ff */
[----:B----4-:R-:W-:-:S13]  /*19b0*/  ISETP.GE.U32.AND P0, PT, R0, UR4, PT ;  /* 0x0000000400007c0c */ /* 0x010fda000bf06070 */
[----:B------:R-:W-:Y:S05]  /*19c0*/  @!P0 BRA `(.L_x_37) ;  /* 0xfffffff800dc8947 */ /* 0x000fea000383ffff */
[----:B------:R-:W-:Y:S05]  /*19d0*/  EXIT ;  /* 0x000000000000794d */ /* 0x000fea0003800000 */
.L_x_31:
[----:B------:R-:W0:Y:S01]  /*19e0*/  LDC.64 R6, c[0x0][0x380] ;  /* 0x0000e000ff067b82 */ /* 0x000e220000000a00 */
[----:B------:R-:W-:Y:S01]  /*19f0*/  LOP3.LUT R20, RZ, R2, RZ, 0x33, !PT ;  /* 0x00000002ff147212 */ /* 0x000fe200078e33ff */
[----:B------:R-:W1:Y:S01]  /*1a00*/  LDCU.64 UR12, c[0x0][0x3a8] ;  /* 0x00007500ff0c77ac */ /* 0x000e620008000a00 */
[C---:B------:R-:W-:Y:S02]  /*1a10*/  LOP3.LUT R19, R2.reuse, 0x20, RZ, 0xfc, !PT ;  /* 0x0000002002137812 */ /* 0x040fe400078efcff */
[----:B------:R-:W-:Y:S01]  /*1a20*/  LOP3.LUT R18, R2, 0x40, RZ, 0xfc, !PT ;  /* 0x0000004002127812 */ /* 0x000fe200078efcff */
[----:B------:R-:W-:Y:S01]  /*1a30*/  VIADD R20, R20, UR11 ;  /* 0x0000000b14147c36 */ /* 0x000fe20008000000 */
[----:B------:R-:W-:Y:S01]  /*1a40*/  LOP3.LUT R16, R2, 0x60, RZ, 0xfc, !PT ;  /* 0x0000006002107812 */ /* 0x000fe200078efcff */
[----:B------:R-:W2:Y:S03]  /*1a50*/  LDC.64 R4, c[0x0][0x388] ;  /* 0x0000e200ff047b82 */ /* 0x000ea60000000a00 */
[----:B------:R-:W-:Y:S01]  /*1a60*/  LOP3.LUT R23, R20, 0x60, RZ, 0xc0, !PT ;  /* 0x0000006014177812 */ /* 0x000fe200078ec0ff */
[----:B0-----:R-:W-:-:S04]  /*1a70*/  IMAD.WIDE R6, R11, 0x8, R6 ;  /* 0x000000080b067825 */ /* 0x001fc800078e0206 */
[----:B-12---:R-:W-:-:S07]  /*1a80*/  IMAD.WIDE R4, R11, 0x8, R4 ;  /* 0x000000080b047825 */ /* 0x006fce00078e0204 */
.L_x_43:
[----:B0-----:R-:W0:Y:S01]  /*1a90*/  LDC R17, c[0x0][0x3b0] ;  /* 0x0000ec00ff117b82 */ /* 0x001e220000000800 */
[----:B------:R-:W-:Y:S01]  /*1aa0*/  BSSY.RECONVERGENT B0, `(.L_x_38) ;  /* 0x000003f000007945 */ /* 0x000fe20003800200 */
[----:B0-----:R-:W-:-:S13]  /*1ab0*/  ISETP.GE.U32.AND P0, PT, R2, R17, PT ;  /* 0x000000110200720c */ /* 0x001fda0003f06070 */
[----:B-123-5:R-:W-:Y:S05]  /*1ac0*/  @P0 BRA `(.L_x_39) ;  /* 0x0000000000f00947 */ /* 0x02efea0003800000 */
[----:B------:R-:W0:Y:S01]  /*1ad0*/  LDC.64 R12, c[0x0][0x398] ;  /* 0x0000e600ff0c7b82 */ /* 0x000e220000000a00 */
[----:B------:R-:W2:Y:S04]  /*1ae0*/  LDG.E.64 R10, desc[UR6][R4.64+-0x8] ;  /* 0xfffff806040a7981 */ /* 0x000ea8000c1e1b00 */
[----:B------:R1:W5:Y:S01]  /*1af0*/  LDG.E.64 R8, desc[UR6][R6.64+-0x8] ;  /* 0xfffff80606087981 */ /* 0x000362000c1e1b00 */
[----:B0-----:R-:W-:-:S06]  /*1b00*/  IMAD.WIDE.U32 R12, R0, 0x8, R12 ;  /* 0x00000008000c7825 */ /* 0x001fcc00078e000c */
[----:B------:R-:W2:Y:S01]  /*1b10*/  LDG.E.64 R12, desc[UR6][R12.64] ;  /* 0x000000060c0c7981 */ /* 0x000ea2000c1e1b00 */
        /* <DEDUP_REMOVED lines=33> */
.L_x_41:
[----:B------:R-:W-:Y:S05]  /*1d30*/  BSYNC.RECONVERGENT B1 ;  /* 0x0000000000017941 */ /* 0x000fea0003800200 */
.L_x_40:
[----:B------:R-:W-:-:S13]  /*1d40*/  ISETP.GE.U32.AND P0, PT, R20, 0x60, PT ;  /* 0x000000601400780c */ /* 0x000fda0003f06070 */
[----:B------:R-:W-:Y:S05]  /*1d50*/  @!P0 BRA `(.L_x_39) ;  /* 0x00000000004c8947 */ /* 0x000fea0003800000 */
.L_x_42:
[----:B--2---:R-:W-:-:S05]  /*1d60*/  IADD3 R13, P0, PT, R24, R10, RZ ;  /* 0x0000000a180d7210 */ /* 0x004fca0007f1e0ff */
[----:B01-3--:R-:W-:Y:S01]  /*1d70*/  IMAD.X R14, RZ, RZ, R22, P0 ;  /* 0x000000ffff0e7224 */ /* 0x00bfe200000e0616 */
[----:B-----5:R-:W-:-:S04]  /*1d80*/  LEA R12, P0, R13, R8, 0x2 ;  /* 0x000000080d0c7211 */ /* 0x020fc800078010ff */
[----:B------:R-:W-:-:S05]  /*1d90*/  LEA.HI.X R13, R13, R9, R14, 0x2, P0 ;  /* 0x000000090d0d7211 */ /* 0x000fca00000f140e */
[----:B------:R-:W2:Y:S01]  /*1da0*/  LDG.E R25, desc[UR6][R12.64] ;  /* 0x000000060c197981 */ /* 0x000ea2000c1e1900 */
[----:B------:R-:W-:-:S05]  /*1db0*/  IADD3 R15, P0, PT, R21, R24, RZ ;  /* 0x00000018150f7210 */ /* 0x000fca0007f1e0ff */
[----:B------:R-:W-:Y:S01]  /*1dc0*/  IMAD.X R26, RZ, RZ, RZ, P0 ;  /* 0x000000ffff1a7224 */ /* 0x000fe200000e06ff */
[----:B------:R-:W-:-:S04]  /*1dd0*/  LEA R14, P0, R15, UR12, 0x2 ;  /* 0x0000000c0f0e7c11 */ /* 0x000fc8000f8010ff */
        /* <DEDUP_REMOVED lines=11> */
.L_x_39:
[----:B------:R-:W-:Y:S05]  /*1e90*/  BSYNC.RECONVERGENT B0 ;  /* 0x0000000000007941 */ /* 0x000fea0003800200 */
.L_x_38:
[----:B------:R-:W4:Y:S01]  /*1ea0*/  LDCU UR4, c[0x0][0x3a0] ;  /* 0x00007400ff0477ac */ /* 0x000f220008000800 */
[----:B------:R-:W-:-:S04]  /*1eb0*/  LEA.HI R0, R3, R0, RZ, 0x1b ;  /* 0x0000000003007211 */ /* 0x000fc800078fd8ff */
[----:B----4-:R-:W-:-:S13]  /*1ec0*/  ISETP.GE.U32.AND P0, PT, R0, UR4, PT ;  /* 0x0000000400007c0c */ /* 0x010fda000bf06070 */
[----:B------:R-:W-:Y:S05]  /*1ed0*/  @!P0 BRA `(.L_x_43) ;  /* 0xfffffff800ec8947 */ /* 0x000fea000383ffff */
[----:B------:R-:W-:Y:S05]  /*1ee0*/  EXIT ;  /* 0x000000000000794d */ /* 0x000fea0003800000 */
.L_x_44:
        /* <DEDUP_REMOVED lines=9> */
.L_x_84:


//--------------------- .text._Z20quiver_tensor_updatePPfPKliS2_iS_iPKii --------------------------
	.section	.text._Z20quiver_tensor_updatePPfPKliS2_iS_iPKii,"ax",@progbits
	.align	128
        .global         _Z20quiver_tensor_updatePPfPKliS2_iS_iPKii
        .type           _Z20quiver_tensor_updatePPfPKliS2_iS_iPKii,@function
        .size           _Z20quiver_tensor_updatePPfPKliS2_iS_iPKii,(.L_x_85 - _Z20quiver_tensor_updatePPfPKliS2_iS_iPKii)
        .other          _Z20quiver_tensor_updatePPfPKliS2_iS_iPKii,@"STO_CUDA_ENTRY STV_DEFAULT"
_Z20quiver_tensor_updatePPfPKliS2_iS_iPKii:
.text._Z20quiver_tensor_updatePPfPKliS2_iS_iPKii:
[----:B------:R-:W-:Y:S01]  /*0000*/  LDC R1, c[0x0][0x37c] ;  /* 0x0000df00ff017b82 */ /* 0x000fe20000000800 */
[----:B------:R-:W0:Y:S01]  /*0010*/  S2R R0, SR_TID.X ;  /* 0x0000000000007919 */ /* 0x000e220000002100 */
[----:B------:R-:W1:Y:S06]  /*0020*/  LDCU UR12, c[0x0][0x360] ;  /* 0x00006c00ff0c77ac */ /* 0x000e6c0008000800 */
[----:B------:R-:W0:Y:S01]  /*0030*/  S2UR UR5, SR_CTAID.X ;  /* 0x00000000000579c3 */ /* 0x000e220000002500 */
[----:B------:R-:W2:Y:S07]  /*0040*/  LDCU UR6, c[0x0][0x3a0] ;  /* 0x00007400ff0677ac */ /* 0x000eae0008000800 */
[----:B------:R-:W0:Y:S01]  /*0050*/  LDC R3, c[0x0][0x360] ;  /* 0x0000d800ff037b82 */ /* 0x000e220000000800 */
[----:B------:R-:W1:Y:S02]  /*0060*/  LDCU UR4, c[0x0][0x370] ;  /* 0x00006e00ff0477ac */ /* 0x000e640008000800 */
[----:B-1----:R-:W-:Y:S01]  /*0070*/  UIMAD UR12, UR12, UR4, URZ ;  /* 0x000000040c0c72a4 */ /* 0x002fe2000f8e02ff */
[----:B0-----:R-:W-:-:S05]  /*0080*/  IMAD R0, R3, UR5, R0 ;  /* 0x0000000503007c24 */ /* 0x001fca000f8e0200 */
[----:B------:R-:W-:-:S04]  /*0090*/  SHF.R.U32.HI R2, RZ, 0x5, R0 ;  /* 0x00000005ff027819 */ /* 0x000fc80000011600 */
[----:B--2---:R-:W-:-:S13]  /*00a0*/  ISETP.GE.U32.AND P0, PT, R2, UR6, PT ;  /* 0x0000000602007c0c */ /* 0x004fda000bf06070 */
[----:B------:R-:W-:Y:S05]  /*00b0*/  @P0 EXIT ;  /* 0x000000000000094d */ /* 0x000fea0003800000 */
[----:B------:R-:W0:Y:S01]  /*00c0*/  LDCU UR13, c[0x0][0x390] ;  /* 0x00007200ff0d77ac */ /* 0x000e220008000800 */
[----:B------:R-:W-:Y:S01]  /*00d0*/  LOP3.LUT R0, R0, 0x1f, RZ, 0xc0, !PT ;  /* 0x0000001f00007812 */ /* 0x000fe200078ec0ff */
[----:B------:R-:W1:Y:S01]  /*00e0*/  LDCU UR17, c[0x0][0x3b0] ;  /* 0x00007600ff1177ac */ /* 0x000e620008000800 */
[----:B------:R-:W2:Y:S01]  /*00f0*/  LDCU.64 UR14, c[0x0][0x358] ;  /* 0x00006b00ff0e77ac */ /* 0x000ea20008000a00 */
[----:B0-----:R-:W-:Y:S02]  /*0100*/  UISETP.GE.AND UP0, UPT, UR13, 0x2, UPT ;  /* 0x000000020d00788c */ /* 0x001fe4000bf06270 */
[----:B-1----:R-:W-:-:S07]  /*0110*/  USHF.R.S32.HI UR16, URZ, 0x1f, UR17 ;  /* 0x0000001fff107899 */ /* 0x002fce0008011411 */
[----:B--2---:R-:W-:Y:S05]  /*0120*/  BRA.U !UP0, `(.L_x_45) ;  /* 0x0000001108d47547 */ /* 0x004fea000b800000 */
[----:B------:R-:W0:Y:S02]  /*0130*/  LDCU UR4, c[0x0][0x3c0] ;  /* 0x00007800ff0477ac */ /* 0x000e240008000800 */
[----:B0-----:R-:W-:-:S09]  /*0140*/  UISETP.NE.AND UP0, UPT, UR4, URZ, UPT ;  /* 0x000000ff0400728c */ /* 0x001fd2000bf05270 */
[----:B------:R-:W-:Y:S05]  /*0150*/  BRA.U UP0, `(.L_x_46) ;  /* 0x0000000d00487547 */ /* 0x000fea000b800000 */
[----:B------:R-:W0:Y:S01]  /*0160*/  LDCU.64 UR4, c[0x0][0x3a8] ;  /* 0x00007500ff0477ac */ /* 0x000e220008000a00 */
[----:B------:R-:W-:Y:S02]  /*0170*/  LOP3.LUT R9, RZ, R0, RZ, 0x33, !PT ;  /* 0x00000000ff097212 */ /* 0x000fe400078e33ff */
[C---:B------:R-:W-:Y:S01]  /*0180*/  LOP3.LUT R8, R0.reuse, 0x20, RZ, 0xfc, !PT ;  /* 0x0000002000087812 */ /* 0x040fe200078efcff */
[----:B------:R-:W1:Y:S01]  /*0190*/  LDCU UR8, c[0x0][0x390] ;  /* 0x00007200ff0877ac */ /* 0x000e620008000800 */
[C---:B------:R-:W-:Y:S01]  /*01a0*/  LOP3.LUT R7, R0.reuse, 0x40, RZ, 0xfc, !PT ;  /* 0x0000004000077812 */ /* 0x040fe200078efcff */
[----:B------:R-:W-:Y:S01]  /*01b0*/  VIADD R9, R9, UR17 ;  /* 0x0000001109097c36 */ /* 0x000fe20008000000 */
[----:B------:R-:W-:Y:S01]  /*01c0*/  LOP3.LUT R6, R0, 0x60, RZ, 0xfc, !PT ;  /* 0x0000006000067812 */ /* 0x000fe200078efcff */
[----:B------:R-:W-:Y:S02]  /*01d0*/  USHF.L.U64.HI UR7, UR17, 0x2, UR16 ;  /* 0x0000000211077899 */ /* 0x000fe40008010210 */
[----:B------:R-:W-:Y:S01]  /*01e0*/  USHF.L.U32 UR6, UR17, 0x2, URZ ;  /* 0x0000000211067899 */ /* 0x000fe200080006ff */
[----:B------:R-:W-:Y:S01]  /*01f0*/  LOP3.LUT R15, R9, 0x60, RZ, 0xc0, !PT ;  /* 0x00000060090f7812 */ /* 0x000fe200078ec0ff */
[----:B0-----:R-:W-:-:S04]  /*0200*/  UIADD3 UR4, UP0, UPT, UR4, 0x100, URZ ;  /* 0x0000010004047890 */ /* 0x001fc8000ff1e0ff */
[----:B-1----:R-:W-:-:S12]  /*0210*/  UIADD3.X UR5, UPT, UPT, URZ, UR5, URZ, UP0, !UPT ;  /* 0x00000005ff057290 */ /* 0x002fd800087fe4ff */
.L_x_59:
[----:B0-2---:R-:W0:Y:S08]  /*0220*/  LDC.64 R10, c[0x0][0x398] ;  /* 0x0000e600ff0a7b82 */ /* 0x005e300000000a00 */
[----:B-1----:R-:W1:Y:S08]  /*0230*/  LDC R14, c[0x0][0x390] ;  /* 0x0000e400ff0e7b82 */ /* 0x002e700000000800 */
[----:B-----5:R-:W2:Y:S01]  /*0240*/  LDC.64 R4, c[0x0][0x388] ;  /* 0x0000e200ff047b82 */ /* 0x020ea20000000a00 */
[----:B0-----:R-:W-:-:S06]  /*0250*/  IMAD.WIDE.U32 R10, R2, 0x8, R10 ;  /* 0x00000008020a7825 */ /* 0x001fcc00078e000a */
[----:B------:R-:W5:Y:S01]  /*0260*/  LDG.E.64 R10, desc[UR14][R10.64] ;  /* 0x0000000e0a0a7981 */ /* 0x000f62000c1e1b00 */
[----:B------:R-:W-:Y:S01]  /*0270*/  BSSY.RECONVERGENT B0, `(.L_x_47) ;  /* 0x000000c000007945 */ /* 0x000fe20003800200 */
[----:B-1----:R-:W-:-:S07]  /*0280*/  IMAD.MOV.U32 R3, RZ, RZ, 0x1 ;  /* 0x00000001ff037424 */ /* 0x002fce00078e00ff */
.L_x_49:
        /* <DEDUP_REMOVED lines=10> */
.L_x_48:
[----:B------:R-:W-:Y:S05]  /*0330*/  BSYNC.RECONVERGENT B0 ;  /* 0x0000000000007941 */ /* 0x000fea0003800200 */
.L_x_47:
        /* <DEDUP_REMOVED lines=21> */
[----:B------:R-:W0:Y:S01]  /*0490*/  LDCU.64 UR10, c[0x0][0x3a8] ;  /* 0x00007500ff0a77ac */ /* 0x000e220008000a00 */
[----:B------:R-:W-:-:S05]  /*04a0*/  IADD3 R11, P0, PT, R0, R19, RZ ;  /* 0x00000013000b7210 */ /* 0x000fca0007f1e0ff */
[----:B------:R-:W-:Y:S01]  /*04b0*/  IMAD.X R12, RZ, RZ, RZ, P0 ;  /* 0x000000ffff0c7224 */ /* 0x000fe200000e06ff */
[----:B0-----:R-:W-:-:S04]  /*04c0*/  LEA R10, P0, R11, UR10, 0x2 ;  /* 0x0000000a0b0a7c11 */ /* 0x001fc8000f8010ff */
[----:B------:R-:W-:-:S05]  /*04d0*/  LEA.HI.X R11, R11, UR11, R12, 0x2, P0 ;  /* 0x0000000b0b0b7c11 */ /* 0x000fca00080f140c */
[----:B------:R-:W2:Y:S01]  /*04e0*/  LDG.E R21, desc[UR14][R10.64] ;  /* 0x0000000e0a157981 */ /* 0x000ea2000c1e1900 */
[----:B------:R-:W-:Y:S02]  /*04f0*/  IMAD.MOV.U32 R12, RZ, RZ, R0 ;  /* 0x000000ffff0c7224 */ /* 0x000fe400078e0000 */
[----:B------:R-:W-:Y:S02]  /*0500*/  IMAD.MOV.U32 R13, RZ, RZ, RZ ;  /* 0x000000ffff0d7224 */ /* 0x000fe400078e00ff */
[-C--:B------:R-:W-:Y:S02]  /*0510*/  IMAD R23, R18, R3.reuse, RZ ;  /* 0x0000000312177224 */ /* 0x080fe400078e02ff */
[----:B------:R-:W-:-:S04]  /*0520*/  IMAD.WIDE.U32 R16, R14, R3, R12 ;  /* 0x000000030e107225 */ /* 0x000fc800078e000c */
[----:B------:R-:W-:Y:S01]  /*0530*/  IMAD R13, R14, UR16, R23 ;  /* 0x000000100e0d7c24 */ /* 0x000fe2000f8e0217 */
[----:B-----5:R-:W-:-:S03]  /*0540*/  LEA R12, P0, R16, R4, 0x2 ;  /* 0x00000004100c7211 */ /* 0x020fc600078010ff */
[----:B------:R-:W-:-:S05]  /*0550*/  IMAD.IADD R13, R17, 0x1, R13 ;  /* 0x00000001110d7824 */ /* 0x000fca00078e020d */
[----:B------:R-:W-:Y:S01]  /*0560*/  LEA.HI.X R13, R16, R5, R13, 0x2, P0 ;  /* 0x00000005100d7211 */ /* 0x000fe200000f140d */
[----:B------:R-:W-:Y:S01]  /*0570*/  IMAD.MOV.U32 R16, RZ, RZ, R8 ;  /* 0x000000ffff107224 */ /* 0x000fe200078e0008 */
[----:B------:R-:W-:-:S03]  /*0580*/  ISETP.NE.AND P0, PT, R15, RZ, PT ;  /* 0x000000ff0f00720c */ /* 0x000fc60003f05270 */
[----:B--2---:R0:W-:Y:S10]  /*0590*/  STG.E desc[UR14][R12.64], R21 ;  /* 0x000000150c007986 */ /* 0x0041f4000c10190e */
[----:B------:R-:W-:Y:S05]  /*05a0*/  @!P0 BRA `(.L_x_53) ;  /* 0x0000000000208947 */ /* 0x000fea0003800000 */
[----:B------:R-:W2:Y:S01]  /*05b0*/  LDG.E R17, desc[UR14][R10.64+0x80] ;  /* 0x0000800e0a117981 */ /* 0x000ea2000c1e1900 */
[----:B------:R-:W-:Y:S01]  /*05c0*/  ISETP.NE.AND P0, PT, R15, 0x20, PT ;  /* 0x000000200f00780c */ /* 0x000fe20003f05270 */
[----:B------:R-:W-:Y:S02]  /*05d0*/  IMAD.MOV.U32 R16, RZ, RZ, R7 ;  /* 0x000000ffff107224 */ /* 0x000fe400078e0007 */
[----:B--2---:R1:W-:Y:S10]  /*05e0*/  STG.E desc[UR14][R12.64+0x80], R17 ;  /* 0x000080110c007986 */ /* 0x0043f4000c10190e */
[----:B------:R-:W-:Y:S05]  /*05f0*/  @!P0 BRA `(.L_x_53) ;  /* 0x00000000000c8947 */ /* 0x000fea0003800000 */
[----:B------:R-:W2:Y:S01]  /*0600*/  LDG.E R11, desc[UR14][R10.64+0x100] ;  /* 0x0001000e0a0b7981 */ /* 0x000ea2000c1e1900 */
[----:B------:R-:W-:-:S03]  /*0610*/  IMAD.MOV.U32 R16, RZ, RZ, R6 ;  /* 0x000000ffff107224 */ /* 0x000fc600078e0006 */
[----:B--2---:R2:W-:Y:S04]  /*0620*/  STG.E desc[UR14][R12.64+0x100], R11 ;  /* 0x0001000b0c007986 */ /* 0x0045e8000c10190e */
.L_x_53:
[----:B------:R-:W-:Y:S05]  /*0630*/  BSYNC.RECONVERGENT B1 ;  /* 0x0000000000017941 */ /* 0x000fea0003800200 */
.L_x_52:
[----:B------:R-:W-:-:S13]  /*0640*/  ISETP.GE.U32.AND P0, PT, R9, 0x60, PT ;  /* 0x000000600900780c */ /* 0x000fda0003f06070 */
[----:B------:R-:W-:Y:S05]  /*0650*/  @!P0 BRA `(.L_x_51) ;  /* 0x0000000400ec8947 */ /* 0x000fea0003800000 */
[C---:B------:R-:W-:Y:S02]  /*0660*/  IADD3 R19, P0, PT, R16.reuse, R19, RZ ;  /* 0x0000001310137210 */ /* 0x040fe40007f1e0ff */
[----:B------:R-:W-:-:S03]  /*0670*/  ISETP.GE.U32.AND P1, PT, R16, R3, PT ;  /* 0x000000031000720c */ /* 0x000fc60003f26070 */
[----:B012---:R-:W-:Y:S01]  /*0680*/  IMAD.X R12, RZ, RZ, RZ, P0 ;  /* 0x000000ffff0c7224 */ /* 0x007fe200000e06ff */
[----:B------:R-:W-:-:S04]  /*0690*/  LEA R10, P0, R19, UR4, 0x2 ;  /* 0x00000004130a7c11 */ /* 0x000fc8000f8010ff */
[----:B------:R-:W-:-:S05]  /*06a0*/  LEA.HI.X R11, R19, UR5, R12, 0x2, P0 ;  /* 0x00000005130b7c11 */ /* 0x000fca00080f140c */
[----:B------:R-:W2:Y:S01]  /*06b0*/  @P1 LDG.E R17, desc[UR14][R10.64+-0x100] ;  /* 0xffff000e0a111981 */ /* 0x000ea2000c1e1900 */
[----:B------:R-:W-:-:S04]  /*06c0*/  IMAD.WIDE.U32 R12, R16, 0x4, RZ ;  /* 0x00000004100c7825 */ /* 0x000fc800078e00ff */
[C---:B------:R-:W-:Y:S02]  /*06d0*/  IMAD R19, R14.reuse, UR7, RZ ;  /* 0x000000070e137c24 */ /* 0x040fe4000f8e02ff */
[----:B------:R-:W-:-:S04]  /*06e0*/  IMAD.WIDE.U32 R12, R14, UR6, R12 ;  /* 0x000000060e0c7c25 */ /* 0x000fc8000f8e000c */
[----:B------:R-:W-:Y:S01]  /*06f0*/  IMAD R19, R18, UR6, R19 ;  /* 0x0000000612137c24 */ /* 0x000fe2000f8e0213 */
[----:B-----5:R-:W-:-:S03]  /*0700*/  IADD3 R4, P0, P2, R4, 0x100, R12 ;  /* 0x0000010004047810 */ /* 0x020fc60007a1e00c */
[----:B------:R-:W-:-:S05]  /*0710*/  IMAD.IADD R13, R13, 0x1, R19 ;  /* 0x000000010d0d7824 */ /* 0x000fca00078e0213 */
[----:B------:R-:W-:-:S05]  /*0720*/  IADD3.X R5, PT, PT, R5, RZ, R13, P0, P2 ;  /* 0x000000ff05057210 */ /* 0x000fca00007e440d */
[----:B--2---:R0:W-:Y:S04]  /*0730*/  @P1 STG.E desc[UR14][R4.64+-0x100], R17 ;  /* 0xffff001104001986 */ /* 0x0041e8000c10190e */
[----:B------:R-:W2:Y:S04]  /*0740*/  @P1 LDG.E R13, desc[UR14][R10.64+-0x80] ;  /* 0xffff800e0a0d1981 */ /* 0x000ea8000c1e1900 */
[----:B--2---:R1:W-:Y:S04]  /*0750*/  @P1 STG.E desc[UR14][R4.64+-0x80], R13 ;  /* 0xffff800d04001986 */ /* 0x0043e8000c10190e */
[----:B------:R-:W2:Y:S01]  /*0760*/  @P1 LDG.E R19, desc[UR14][R10.64] ;  /* 0x0000000e0a131981 */ /* 0x000ea2000c1e1900 */
[----:B------:R-:W-:-:S04]  /*0770*/  @P1 VIADD R16, R16, 0x80 ;  /* 0x0000008010101836 */ /* 0x000fc80000000000 */
[----:B------:R-:W-:Y:S01]  /*0780*/  IMAD.IADD R12, R3, 0x1, -R16 ;  /* 0x00000001030c7824 */ /* 0x000fe200078e0a10 */
[----:B------:R-:W-:-:S04]  /*0790*/  ISETP.GE.U32.AND P0, PT, R16, R3, PT ;  /* 0x000000031000720c */ /* 0x000fc80003f06070 */
[----:B------:R-:W-:Y:S01]  /*07a0*/  ISETP.LE.U32.OR P0, PT, R12, 0x180, P0 ;  /* 0x000001800c00780c */ /* 0x000fe20000703470 */
[----:B--2---:R-:W-:Y:S04]  /*07b0*/  @P1 STG.E desc[UR14][R4.64], R19 ;  /* 0x0000001304001986 */ /* 0x004fe8000c10190e */
[----:B------:R2:W3:Y:S01]  /*07c0*/  @P1 LDG.E R21, desc[UR14][R10.64+0x80] ;  /* 0x0000800e0a151981 */ /* 0x0004e2000c1e1900 */
[----:B------:R-:W-:Y:S01]  /*07d0*/  @P1 IADD3 R18, P2, PT, R10, 0x200, RZ ;  /* 0x000002000a121810 */ /* 0x000fe20007f5e0ff */
[----:B------:R-:W-:Y:S01]  /*07e0*/  BSSY.RECONVERGENT B1, `(.L_x_54) ;  /* 0x0000038000017945 */ /* 0x000fe20003800200 */
[----:B------:R-:W-:-:S03]  /*07f0*/  @P1 IADD3 R14, P3, PT, R4, 0x200, RZ ;  /* 0x00000200040e1810 */ /* 0x000fc60007f7e0ff */
[----:B0-----:R-:W-:Y:S02]  /*0800*/  @P1 IMAD.X R17, RZ, RZ, R11, P2 ;  /* 0x000000ffff111224 */ /* 0x001fe400010e060b */
[----:B-1----:R-:W-:Y:S02]  /*0810*/  @P1 IMAD.X R13, RZ, RZ, R5, P3 ;  /* 0x000000ffff0d1224 */ /* 0x002fe400018e0605 */
[----:B--2---:R-:W-:Y:S02]  /*0820*/  @P1 IMAD.MOV.U32 R10, RZ, RZ, R18 ;  /* 0x000000ffff0a1224 */ /* 0x004fe400078e0012 */
[----:B------:R-:W-:Y:S01]  /*0830*/  @P1 IMAD.MOV.U32 R11, RZ, RZ, R17 ;  /* 0x000000ffff0b1224 */ /* 0x000fe200078e0011 */
[----:B---3--:R0:W-:Y:S02]  /*0840*/  @P1 STG.E desc[UR14][R4.64+0x80], R21 ;  /* 0x0000801504001986 */ /* 0x0081e4000c10190e */
[----:B0-----:R-:W-:Y:S02]  /*0850*/  @P1 IMAD.MOV.U32 R4, RZ, RZ, R14 ;  /* 0x000000ffff041224 */ /* 0x001fe400078e000e */
[----:B------:R-:W-:Y:S01]  /*0860*/  @P1 IMAD.MOV.U32 R5, RZ, RZ, R13 ;  /* 0x000000ffff051224 */ /* 0x000fe200078e000d */
[----:B------:R-:W-:Y:S01]  /*0870*/  PLOP3.LUT P1, PT, P1, PT, PT, 0x8, 0x80 ;  /* 0x000000000080781c */ /* 0x000fe20000f2e170 */
[----:B------:R-:W-:-:S12]  /*0880*/  @P0 BRA `(.L_x_55) ;  /* 0x0000000000b40947 */ /* 0x000fd80003800000 */
[----:B------:R-:W-:Y:S01]  /*0890*/  PLOP3.LUT P1, PT, PT, PT, PT, 0x8, 0x80 ;  /* 0x000000000080781c */ /* 0x000fe20003f2e170 */
[----:B------:R-:W-:-:S12]  /*08a0*/  VIADD R13, R3, 0xfffffe80 ;  /* 0xfffffe80030d7836 */ /* 0x000fd80000000000 */
.L_x_56:
        /* <DEDUP_REMOVED lines=43> */
.L_x_55:
[----:B------:R-:W-:Y:S05]  /*0b60*/  BSYNC.RECONVERGENT B1 ;  /* 0x0000000000017941 */ /* 0x000fea0003800200 */
.L_x_54:
        /* <DEDUP_REMOVED lines=31> */
.L_x_58:
[----:B------:R-:W-:Y:S05]  /*0d60*/  BSYNC.RECONVERGENT B1 ;  /* 0x0000000000017941 */ /* 0x000fea0003800200 */
.L_x_57:
        /* <DEDUP_REMOVED lines=10> */
.L_x_51:
[----:B------:R-:W-:Y:S05]  /*0e10*/  BSYNC.RECONVERGENT B0 ;  /* 0x0000000000007941 */ /* 0x000fea0003800200 */
.L_x_50:
[----:B------:R-:W4:Y:S01]  /*0e20*/  LDCU UR9, c[0x0][0x3a0] ;  /* 0x00007400ff0977ac */ /* 0x000f220008000800 */
[----:B---3--:R-:W-:-:S05]  /*0e30*/  IMAD.U32 R3, RZ, RZ, UR12 ;  /* 0x0000000cff037e24 */ /* 0x008fca000f8e00ff */
[----:B------:R-:W-:-:S04]  /*0e40*/  LEA.HI R2, R3, R2, RZ, 0x1b ;  /* 0x0000000203027211 */ /* 0x000fc800078fd8ff */
[----:B----4-:R-:W-:-:S13]  /*0e50*/  ISETP.GE.U32.AND P0, PT, R2, UR9, PT ;  /* 0x0000000902007c0c */ /* 0x010fda000bf06070 */
[----:B------:R-:W-:Y:S05]  /*0e60*/  @!P0 BRA `(.L_x_59) ;  /* 0xfffffff000ec8947 */ /* 0x000fea000383ffff */
[----:B------:R-:W-:Y:S05]  /*0e70*/  EXIT ;  /* 0x000000000000794d */ /* 0x000fea0003800000 */
.L_x_46:
[----:B------:R-:W-:Y:S01]  /*0e80*/  LOP3.LUT R3, RZ, R0, RZ, 0x33, !PT ;  /* 0x00000000ff037212 */ /* 0x000fe200078e33ff */
[----:B------:R-:W0:Y:S01]  /*0e90*/  LDCU UR4, c[0x0][0x390] ;  /* 0x00007200ff0477ac */ /* 0x000e220008000800 */
[C---:B------:R-:W-:Y:S02]  /*0ea0*/  LOP3.LUT R12, R0.reuse, 0x20, RZ, 0xfc, !PT ;  /* 0x00000020000c7812 */ /* 0x040fe400078efcff */
[C---:B------:R-:W-:Y:S01]  /*0eb0*/  LOP3.LUT R13, R0.reuse, 0x40, RZ, 0xfc, !PT ;  /* 0x00000040000d7812 */ /* 0x040fe200078efcff */
[----:B------:R-:W-:Y:S01]  /*0ec0*/  VIADD R3, R3, UR17 ;  /* 0x0000001103037c36 */ /* 0x000fe20008000000 */
[----:B------:R-:W-:-:S04]  /*0ed0*/  LOP3.LUT R14, R0, 0x60, RZ, 0xfc, !PT ;  /* 0x00000060000e7812 */ /* 0x000fc800078efcff */
[----:B------:R-:W-:-:S07]  /*0ee0*/  LOP3.LUT R19, R3, 0x60, RZ, 0xc0, !PT ;  /* 0x0000006003137812 */ /* 0x000fce00078ec0ff */
.L_x_68:
[----:B-1----:R-:W1:Y:S08]  /*0ef0*/  LDC.64 R6, c[0x0][0x398] ;  /* 0x0000e600ff067b82 */ /* 0x002e700000000a00 */
[----:B0-23--:R-:W2:Y:S08]  /*0f00*/  LDC R10, c[0x0][0x390] ;  /* 0x0000e400ff0a7b82 */ /* 0x00deb00000000800 */
[----:B------:R-:W3:Y:S01]  /*0f10*/  LDC.64 R4, c[0x0][0x388] ;  /* 0x0000e200ff047b82 */ /* 0x000ee20000000a00 */
[----:B-1----:R-:W-:-:S06]  /*0f20*/  IMAD.WIDE.U32 R6, R2, 0x8, R6 ;  /* 0x0000000802067825 */ /* 0x002fcc00078e0006 */
[----:B------:R-:W5:Y:S01]  /*0f30*/  LDG.E.64 R6, desc[UR14][R6.64] ;  /* 0x0000000e06067981 */ /* 0x000f62000c1e1b00 */
[----:B------:R-:W-:Y:S01]  /*0f40*/  BSSY.RECONVERGENT B0, `(.L_x_60) ;  /* 0x000000b000007945 */ /* 0x000fe20003800200 */
[----:B--2---:R-:W-:-:S07]  /*0f50*/  IMAD.MOV.U32 R11, RZ, RZ, 0x1 ;  /* 0x00000001ff0b7424 */ /* 0x004fce00078e00ff */
.L_x_62:
        /* <DEDUP_REMOVED lines=9> */
.L_x_61:
[----:B0-----:R-:W-:Y:S05]  /*0ff0*/  BSYNC.RECONVERGENT B0 ;  /* 0x0000000000007941 */ /* 0x001fea0003800200 */
.L_x_60:
        /* <DEDUP_REMOVED lines=20> */
[----:B------:R-:W0:Y:S01]  /*1140*/  LDCU.64 UR6, c[0x0][0x3a8] ;  /* 0x00007500ff0677ac */ /* 0x000e220008000a00 */
[----:B------:R-:W-:-:S05]  /*1150*/  IADD3 R9, P0, PT, R0, R17, RZ ;  /* 0x0000001100097210 */ /* 0x000fca0007f1e0ff */
[----:B------:R-:W-:Y:S01]  /*1160*/  IMAD.X R10, RZ, RZ, RZ, P0 ;  /* 0x000000ffff0a7224 */ /* 0x000fe200000e06ff */
[----:B0-----:R-:W-:-:S04]  /*1170*/  LEA R8, P0, R9, UR6, 0x2 ;  /* 0x0000000609087c11 */ /* 0x001fc8000f8010ff */
[----:B------:R-:W-:-:S05]  /*1180*/  LEA.HI.X R9, R9, UR7, R10, 0x2, P0 ;  /* 0x0000000709097c11 */ /* 0x000fca00080f140a */
[----:B------:R-:W2:Y:S01]  /*1190*/  LDG.E R21, desc[UR14][R8.64] ;  /* 0x0000000e08157981 */ /* 0x000ea2000c1e1900 */
[----:B------:R-:W-:-:S05]  /*11a0*/  IADD3 R11, P0, PT, R0, R6, RZ ;  /* 0x00000006000b7210 */ /* 0x000fca0007f1e0ff */
[----:B------:R-:W-:Y:S01]  /*11b0*/  IMAD.X R18, RZ, RZ, R16, P0 ;  /* 0x000000ffff127224 */ /* 0x000fe200000e0610 */
[----:B-----5:R-:W-:-:S04]  /*11c0*/  LEA R10, P0, R11, R4, 0x2 ;  /* 0x000000040b0a7211 */ /* 0x020fc800078010ff */
[----:B------:R-:W-:Y:S01]  /*11d0*/  LEA.HI.X R11, R11, R5, R18, 0x2, P0 ;  /* 0x000000050b0b7211 */ /* 0x000fe200000f1412 */
        /* <DEDUP_REMOVED lines=12> */
.L_x_66:
[----:B------:R-:W-:Y:S05]  /*12a0*/  BSYNC.RECONVERGENT B1 ;  /* 0x0000000000017941 */ /* 0x000fea0003800200 */
.L_x_65:
[----:B------:R-:W-:-:S13]  /*12b0*/  ISETP.GE.U32.AND P0, PT, R3, 0x60, PT ;  /* 0x000000600300780c */ /* 0x000fda0003f06070 */
[----:B------:R-:W-:Y:S05]  /*12c0*/  @!P0 BRA `(.L_x_64) ;  /* 0x0000000000508947 */ /* 0x000fea0003800000 */
.L_x_67:
[----:B---3--:R-:W3:Y:S01]  /*12d0*/  LDCU.64 UR6, c[0x0][0x3a8] ;  /* 0x00007500ff0677ac */ /* 0x008ee20008000a00 */
[----:B--2---:R-:W-:-:S05]  /*12e0*/  IADD3 R9, P0, PT, R17, R18, RZ ;  /* 0x0000001211097210 */ /* 0x004fca0007f1e0ff */
[----:B01----:R-:W-:Y:S01]  /*12f0*/  IMAD.X R10, RZ, RZ, RZ, P0 ;  /* 0x000000ffff0a7224 */ /* 0x003fe200000e06ff */
[----:B---3--:R-:W-:-:S04]  /*1300*/  LEA R8, P0, R9, UR6, 0x2 ;  /* 0x0000000609087c11 */ /* 0x008fc8000f8010ff */
[----:B------:R-:W-:-:S05]  /*1310*/  LEA.HI.X R9, R9, UR7, R10, 0x2, P0 ;  /* 0x0000000709097c11 */ /* 0x000fca00080f140a */
[----:B------:R-:W2:Y:S01]  /*1320*/  LDG.E R21, desc[UR14][R8.64] ;  /* 0x0000000e08157981 */ /* 0x000ea2000c1e1900 */
[----:B------:R-:W-:-:S05]  /*1330*/  IADD3 R11, P0, PT, R18, R6, RZ ;  /* 0x00000006120b7210 */ /* 0x000fca0007f1e0ff */
[----:B------:R-:W-:Y:S01]  /*1340*/  IMAD.X R20, RZ, RZ, R16, P0 ;  /* 0x000000ffff147224 */ /* 0x000fe200000e0610 */
[----:B-----5:R-:W-:-:S04]  /*1350*/  LEA R10, P0, R11, R4, 0x2 ;  /* 0x000000040b0a7211 */ /* 0x020fc800078010ff */
[----:B------:R-:W-:-:S05]  /*1360*/  LEA.HI.X R11, R11, R5, R20, 0x2, P0 ;  /* 0x000000050b0b7211 */ /* 0x000fca00000f1414 */
        /* <DEDUP_REMOVED lines=10> */
.L_x_64:
[----:B------:R-:W-:Y:S05]  /*1410*/  BSYNC.RECONVERGENT B0 ;  /* 0x0000000000007941 */ /* 0x000fea0003800200 */
.L_x_63:
[----:B------:R-:W4:Y:S01]  /*1420*/  LDCU UR5, c[0x0][0x3a0] ;  /* 0x00007400ff0577ac */ /* 0x000f220008000800 */
[----:B-----5:R-:W-:-:S05]  /*1430*/  IMAD.U32 R5, RZ, RZ, UR12 ;  /* 0x0000000cff057e24 */ /* 0x020fca000f8e00ff */
[----:B------:R-:W-:-:S04]  /*1440*/  LEA.HI R2, R5, R2, RZ, 0x1b ;  /* 0x0000000205027211 */ /* 0x000fc800078fd8ff */
[----:B----4-:R-:W-:-:S13]  /*1450*/  ISETP.GE.U32.AND P0, PT, R2, UR5, PT ;  /* 0x0000000502007c0c */ /* 0x010fda000bf06070 */
[----:B------:R-:W-:Y:S05]  /*1460*/  @!P0 BRA `(.L_x_68) ;  /* 0xfffffff800a08947 */ /* 0x000fea000383ffff */
[----:B------:R-:W-:Y:S05]  /*1470*/  EXIT ;  /* 0x000000000000794d */ /* 0x000fea0003800000 */
.L_x_45:
[----:B------:R-:W0:Y:S02]  /*1480*/  LDCU UR4, c[0x0][0x3c0] ;  /* 0x00007800ff0477ac */ /* 0x000e240008000800 */
[----:B0-----:R-:W-:-:S09]  /*1490*/  UISETP.NE.AND UP0, UPT, UR4, URZ, UPT ;  /* 0x000000ff0400728c */ /* 0x001fd2000bf05270 */
[----:B------:R-:W-:Y:S05]  /*14a0*/  BRA.U UP0, `(.L_x_69) ;  /* 0x0000000500707547 */ /* 0x000fea000b800000 */
[----:B------:R-:W0:Y:S01]  /*14b0*/  LDCU.128 UR8, c[0x0][0x380] ;  /* 0x00007000ff0877ac */ /* 0x000e220008000c00 */
[----:B------:R-:W-:Y:S02]  /*14c0*/  LOP3.LUT R3, RZ, R0, RZ, 0x33, !PT ;  /* 0x00000000ff037212 */ /* 0x000fe400078e33ff */
[C---:B------:R-:W-:Y:S01]  /*14d0*/  LOP3.LUT R12, R0.reuse, 0x20, RZ, 0xfc, !PT ;  /* 0x00000020000c7812 */ /* 0x040fe200078efcff */
[----:B------:R-:W1:Y:S01]  /*14e0*/  LDCU.64 UR4, c[0x0][0x3b8] ;  /* 0x00007700ff0477ac */ /* 0x000e620008000a00 */
[C---:B------:R-:W-:Y:S01]  /*14f0*/  LOP3.LUT R13, R0.reuse, 0x40, RZ, 0xfc, !PT ;  /* 0x00000040000d7812 */ /* 0x040fe200078efcff */
[----:B------:R-:W-:Y:S01]  /*1500*/  VIADD R3, R3, UR17 ;  /* 0x0000001103037c36 */ /* 0x000fe20008000000 */
[----:B------:R-:W-:Y:S01]  /*1510*/  LOP3.LUT R14, R0, 0x60, RZ, 0xfc, !PT ;  /* 0x00000060000e7812 */ /* 0x000fe200078efcff */
[----:B------:R-:W2:Y:S03]  /*1520*/  LDCU.64 UR18, c[0x0][0x3a8] ;  /* 0x00007500ff1277ac */ /* 0x000ea60008000a00 */
[----:B------:R-:W-:Y:S01]  /*1530*/  LOP3.LUT R19, R3, 0x60, RZ, 0xc0, !PT ;  /* 0x0000006003137812 */ /* 0x000fe200078ec0ff */
[----:B0-----:R-:W-:-:S02]  /*1540*/  UIMAD.WIDE UR6, UR13, 0x8, UR8 ;  /* 0x000000080d0678a5 */ /* 0x001fc4000f8e0208 */
[----:B------:R-:W-:Y:S02]  /*1550*/  UIMAD.WIDE UR8, UR13, 0x8, UR10 ;  /* 0x000000080d0878a5 */ /* 0x000fe4000f8e020a */
[----:B-1----:R-:W-:-:S12]  /*1560*/  UIMAD.WIDE UR4, UR13, 0x4, UR4 ;  /* 0x000000040d0478a5 */ /* 0x002fd8000f8e0204 */
.L_x_75:
[----:B------:R-:W-:Y:S02]  /*1570*/  IMAD.U32 R4, RZ, RZ, UR4 ;  /* 0x00000004ff047e24 */ /* 0x000fe4000f8e00ff */
[----:B------:R-:W-:-:S05]  /*1580*/  IMAD.U32 R5, RZ, RZ, UR5 ;  /* 0x00000005ff057e24 */ /* 0x000fca000f8e00ff */
[----:B---3--:R-:W3:Y:S02]  /*1590*/  LDG.E R4, desc[UR14][R4.64+-0x4] ;  /* 0xfffffc0e04047981 */ /* 0x008ee4000c1e1900 */
[----:B---3--:R-:W-:-:S13]  /*15a0*/  ISETP.NE.AND P0, PT, R4, 0x1, PT ;  /* 0x000000010400780c */ /* 0x008fda0003f05270 */
[----:B-1--45:R-:W-:Y:S05]  /*15b0*/  @P0 BRA `(.L_x_70) ;  /* 0x0000000400140947 */ /* 0x032fea0003800000 */
[----:B------:R-:W0:Y:S01]  /*15c0*/  LDC R15, c[0x0][0x3b0] ;  /* 0x0000ec00ff0f7b82 */ /* 0x000e220000000800 */
[----:B------:R-:W-:Y:S01]  /*15d0*/  BSSY.RECONVERGENT B0, `(.L_x_70) ;  /* 0x0000043000007945 */ /* 0x000fe20003800200 */
[----:B0-----:R-:W-:-:S13]  /*15e0*/  ISETP.GE.U32.AND P0, PT, R0, R15, PT ;  /* 0x0000000f0000720c */ /* 0x001fda0003f06070 */
[----:B------:R-:W-:Y:S05]  /*15f0*/  @P0 BRA `(.L_x_71) ;  /* 0x0000000400000947 */ /* 0x000fea0003800000 */
[----:B------:R-:W0:Y:S01]  /*1600*/  LDC.64 R8, c[0x0][0x398] ;  /* 0x0000e600ff087b82 */ /* 0x000e220000000a00 */
[----:B------:R-:W-:Y:S02]  /*1610*/  IMAD.U32 R10, RZ, RZ, UR8 ;  /* 0x00000008ff0a7e24 */ /* 0x000fe4000f8e00ff */
[----:B------:R-:W-:-:S05]  /*1620*/  IMAD.U32 R11, RZ, RZ, UR9 ;  /* 0x00000009ff0b7e24 */ /* 0x000fca000f8e00ff */
[----:B------:R-:W3:Y:S01]  /*1630*/  LDG.E.64 R4, desc[UR14][R10.64+-0x8] ;  /* 0xfffff80e0a047981 */ /* 0x000ee2000c1e1b00 */
[----:B0-----:R-:W-:-:S06]  /*1640*/  IMAD.WIDE.U32 R8, R2, 0x8, R8 ;  /* 0x0000000802087825 */ /* 0x001fcc00078e0008 */
[----:B------:R-:W3:Y:S01]  /*1650*/  LDG.E.64 R8, desc[UR14][R8.64] ;  /* 0x0000000e08087981 */ /* 0x000ee2000c1e1b00 */
[----:B------:R-:W-:Y:S02]  /*1660*/  IMAD.U32 R6, RZ, RZ, UR6 ;  /* 0x00000006ff067e24 */ /* 0x000fe4000f8e00ff */
[----:B------:R-:W-:-:S06]  /*1670*/  IMAD.U32 R7, RZ, RZ, UR7 ;  /* 0x00000007ff077e24 */ /* 0x000fcc000f8e00ff */
[----:B------:R-:W5:Y:S01]  /*1680*/  LDG.E.64 R6, desc[UR14][R6.64+-0x8] ;  /* 0xfffff80e06067981 */ /* 0x000f62000c1e1b00 */
[----:B------:R-:W-:Y:S01]  /*1690*/  BSSY.RECONVERGENT B1, `(.L_x_72) ;  /* 0x0000021000017945 */ /* 0x000fe20003800200 */
[----:B------:R-:W-:Y:S02]  /*16a0*/  IMAD R17, R2, R15, RZ ;  /* 0x0000000f02117224 */ /* 0x000fe400078e02ff */
[----:B------:R-:W-:Y:S01]  /*16b0*/  IMAD.MOV.U32 R18, RZ, RZ, R0 ;  /* 0x000000ffff127224 */ /* 0x000fe200078e0000 */
[----:B---3--:R-:W-:-:S05]  /*16c0*/  IADD3 R4, P0, PT, R8, -R4, RZ ;  /* 0x8000000408047210 */ /* 0x008fca0007f1e0ff */
        /* <DEDUP_REMOVED lines=12> */
[----:B------:R-:W3:Y:S01]  /*1790*/  LDG.E R21, desc[UR14][R8.64] ;  /* 0x0000000e08157981 */ /* 0x000ee2000c1e1900 */
[----:B------:R-:W-:-:S05]  /*17a0*/  IADD3 R11, P0, PT, R0, R4, RZ ;  /* 0x00000004000b7210 */ /* 0x000fca0007f1e0ff */
[----:B------:R-:W-:Y:S01]  /*17b0*/  IMAD.X R18, RZ, RZ, R16, P0 ;  /* 0x000000ffff127224 */ /* 0x000fe200000e0610 */
[----:B-----5:R-:W-:-:S04]  /*17c0*/  LEA R10, P0, R11, R6, 0x2 ;  /* 0x000000060b0a7211 */ /* 0x020fc800078010ff */
[----:B------:R-:W-:Y:S01]  /*17d0*/  LEA.HI.X R11, R11, R7, R18, 0x2, P0 ;  /* 0x000000070b0b7211 */ /* 0x000fe200000f1412 */
[----:B------:R-:W-:Y:S01]  /*17e0*/  IMAD.MOV.U32 R18, RZ, RZ, R12 ;  /* 0x000000ffff127224 */ /* 0x000fe200078e000c */
[----:B------:R-:W-:-:S03]  /*17f0*/  ISETP.NE.AND P0, PT, R19, RZ, PT ;  /* 0x000000ff1300720c */ /* 0x000fc60003f05270 */
[----:B---3--:R0:W-:Y:S10]  /*1800*/  STG.E desc[UR14][R10.64], R21 ;  /* 0x000000150a007986 */ /* 0x0081f4000c10190e */
[----:B------:R-:W-:Y:S05]  /*1810*/  @!P0 BRA `(.L_x_73) ;  /* 0x0000000000208947 */ /* 0x000fea0003800000 */
[----:B0-----:R-:W3:Y:S01]  /*1820*/  LDG.E R21, desc[UR14][R8.64+0x80] ;  /* 0x0000800e08157981 */ /* 0x001ee2000c1e1900 */
[----:B------:R-:W-:Y:S01]  /*1830*/  ISETP.NE.AND P0, PT, R19, 0x20, PT ;  /* 0x000000201300780c */ /* 0x000fe20003f05270 */
[----:B------:R-:W-:Y:S02]  /*1840*/  IMAD.MOV.U32 R18, RZ, RZ, R13 ;  /* 0x000000ffff127224 */ /* 0x000fe400078e000d */
[----:B---3--:R1:W-:Y:S10]  /*1850*/  STG.E desc[UR14][R10.64+0x80], R21 ;  /* 0x000080150a007986 */ /* 0x0083f4000c10190e */
[----:B------:R-:W-:Y:S05]  /*1860*/  @!P0 BRA `(.L_x_73) ;  /* 0x00000000000c8947 */ /* 0x000fea0003800000 */
[----:B------:R-:W3:Y:S01]  /*1870*/  LDG.E R9, desc[UR14][R8.64+0x100] ;  /* 0x0001000e08097981 */ /* 0x000ee2000c1e1900 */
[----:B------:R-:W-:-:S03]  /*1880*/  IMAD.MOV.U32 R18, RZ, RZ, R14 ;  /* 0x000000ffff127224 */ /* 0x000fc600078e000e */
[----:B---3--:R3:W-:Y:S04]  /*1890*/  STG.E desc[UR14][R10.64+0x100], R9 ;  /* 0x000100090a007986 */ /* 0x0087e8000c10190e */
.L_x_73:
[----:B--2---:R-:W-:Y:S05]  /*18a0*/  BSYNC.RECONVERGENT B1 ;  /* 0x0000000000017941 */ /* 0x004fea0003800200 */
.L_x_72:
[----:B------:R-:W-:-:S13]  /*18b0*/  ISETP.GE.U32.AND P0, PT, R3, 0x60, PT ;  /* 0x000000600300780c */ /* 0x000fda0003f06070 */
[----:B------:R-:W-:Y:S05]  /*18c0*/  @!P0 BRA `(.L_x_71) ;  /* 0x00000000004c8947 */ /* 0x000fea0003800000 */
.L_x_74:
[----:B---3--:R-:W-:-:S05]  /*18d0*/  IADD3 R9, P0, PT, R17, R18, RZ ;  /* 0x0000001211097210 */ /* 0x008fca0007f1e0ff */
[----:B01--4-:R-:W-:Y:S01]  /*18e0*/  IMAD.X R10, RZ, RZ, RZ, P0 ;  /* 0x000000ffff0a7224 */ /* 0x013fe200000e06ff */
[----:B------:R-:W-:-:S04]  /*18f0*/  LEA R8, P0, R9, UR18, 0x2 ;  /* 0x0000001209087c11 */ /* 0x000fc8000f8010ff */
        /* <DEDUP_REMOVED lines=16> */
.L_x_71:
[----:B--2---:R-:W-:Y:S05]  /*1a00*/  BSYNC.RECONVERGENT B0 ;  /* 0x0000000000007941 */ /* 0x004fea0003800200 */
.L_x_70:
[----:B------:R-:W0:Y:S01]  /*1a10*/  LDCU UR10, c[0x0][0x3a0] ;  /* 0x00007400ff0a77ac */ /* 0x000e220008000800 */
[----:B------:R-:W-:-:S05]  /*1a20*/  IMAD.U32 R5, RZ, RZ, UR12 ;  /* 0x0000000cff057e24 */ /* 0x000fca000f8e00ff */
[----:B------:R-:W-:-:S04]  /*1a30*/  LEA.HI R2, R5, R2, RZ, 0x1b ;  /* 0x0000000205027211 */ /* 0x000fc800078fd8ff */
[----:B0-----:R-:W-:-:S13]  /*1a40*/  ISETP.GE.U32.AND P0, PT, R2, UR10, PT ;  /* 0x0000000a02007c0c */ /* 0x001fda000bf06070 */
[----:B------:R-:W-:Y:S05]  /*1a50*/  @!P0 BRA `(.L_x_75) ;  /* 0xfffffff800c48947 */ /* 0x000fea000383ffff */
[----:B--2---:R-:W-:Y:S05]  /*1a60*/  EXIT ;  /* 0x000000000000794d */ /* 0x004fea0003800000 */
.L_x_69:
[----:B------:R-:W0:Y:S01]  /*1a70*/  LDCU.128 UR4, c[0x0][0x380] ;  /* 0x00007000ff0477ac */ /* 0x000e220008000c00 */
[----:B------:R-:W-:Y:S02]  /*1a80*/  LOP3.LUT R3, RZ, R0, RZ, 0x33, !PT ;  /* 0x00000000ff037212 */ /* 0x000fe400078e33ff */
[C---:B------:R-:W-:Y:S01]  /*1a90*/  LOP3.LUT R12, R0.reuse, 0x20, RZ, 0xfc, !PT ;  /* 0x00000020000c7812 */ /* 0x040fe200078efcff */
[----:B------:R-:W1:Y:S01]  /*1aa0*/  LDCU.64 UR10, c[0x0][0x3a8] ;  /* 0x00007500ff0a77ac */ /* 0x000e620008000a00 */
[C---:B------:R-:W-:Y:S01]  /*1ab0*/  LOP3.LUT R13, R0.reuse, 0x40, RZ, 0xfc, !PT ;  /* 0x00000040000d7812 */ /* 0x040fe200078efcff */
[----:B------:R-:W-:Y:S01]  /*1ac0*/  VIADD R3, R3, UR17 ;  /* 0x0000001103037c36 */ /* 0x000fe20008000000 */
[----:B------:R-:W-:-:S04]  /*1ad0*/  LOP3.LUT R14, R0, 0x60, RZ, 0xfc, !PT ;  /* 0x00000060000e7812 */ /* 0x000fc800078efcff */
[----:B------:R-:W-:Y:S01]  /*1ae0*/  LOP3.LUT R19, R3, 0x60, RZ, 0xc0, !PT ;  /* 0x0000006003137812 */ /* 0x000fe200078ec0ff */
[----:B0-----:R-:W-:Y:S02]  /*1af0*/  UIMAD.WIDE UR4, UR13, 0x8, UR4 ;  /* 0x000000080d0478a5 */ /* 0x001fe4000f8e0204 */
[----:B------:R-:W-:-:S12]  /*1b00*/  UIMAD.WIDE UR6, UR13, 0x8, UR6 ;  /* 0x000000080d0678a5 */ /* 0x000fd8000f8e0206 */
.L_x_81:
[----:B0-----:R-:W0:Y:S01]  /*1b10*/  LDC R15, c[0x0][0x3b0] ;  /* 0x0000ec00ff0f7b82 */ /* 0x001e220000000800 */
[----:B------:R-:W-:Y:S01]  /*1b20*/  BSSY.RECONVERGENT B0, `(.L_x_76) ;  /* 0x0000043000007945 */ /* 0x000fe20003800200 */
[----:B0-----:R-:W-:-:S13]  /*1b30*/  ISETP.GE.U32.AND P0, PT, R0, R15, PT ;  /* 0x0000000f0000720c */ /* 0x001fda0003f06070 */
[----:B--2345:R-:W-:Y:S05]  /*1b40*/  @P0 BRA `(.L_x_77) ;  /* 0x0000000400000947 */ /* 0x03cfea0003800000 */
[----:B------:R-:W0:Y:S01]  /*1b50*/  LDC.64 R8, c[0x0][0x398] ;  /* 0x0000e600ff087b82 */ /* 0x000e220000000a00 */
[----:B------:R-:W-:Y:S02]  /*1b60*/  IMAD.U32 R10, RZ, RZ, UR6 ;  /* 0x00000006ff0a7e24 */ /* 0x000fe4000f8e00ff */
[----:B------:R-:W-:-:S05]  /*1b70*/  IMAD.U32 R11, RZ, RZ, UR7 ;  /* 0x00000007ff0b7e24 */ /* 0x000fca000f8e00ff */
[----:B------:R-:W2:Y:S01]  /*1b80*/  LDG.E.64 R4, desc[UR14][R10.64+-0x8] ;  /* 0xfffff80e0a047981 */ /* 0x000ea2000c1e1b00 */
[----:B0-----:R-:W-:-:S06]  /*1b90*/  IMAD.WIDE.U32 R8, R2, 0x8, R8 ;  /* 0x0000000802087825 */ /* 0x001fcc00078e0008 */
[----:B------:R-:W2:Y:S01]  /*1ba0*/  LDG.E.64 R8, desc[UR14][R8.64] ;  /* 0x0000000e08087981 */ /* 0x000ea2000c1e1b00 */
[----:B------:R-:W-:Y:S02]  /*1bb0*/  IMAD.U32 R6, RZ, RZ, UR4 ;  /* 0x00000004ff067e24 */ /* 0x000fe4000f8e00ff */
[----:B------:R-:W-:-:S06]  /*1bc0*/  IMAD.U32 R7, RZ, RZ, UR5 ;  /* 0x00000005ff077e24 */ /* 0x000fcc000f8e00ff */
        /* <DEDUP_REMOVED lines=31> */
[----:B------:R-:W3:Y:S01]  /*1dc0*/  LDG.E R9, desc[UR14][R8.64+0x100] ;  /* 0x0001000e08097981 */ /* 0x000ee2000c1e1900 */
[----:B------:R-:W-:-:S03]  /*1dd0*/  IMAD.MOV.U32 R18, RZ, RZ, R14 ;  /* 0x000000ffff127224 */ /* 0x000fc600078e000e */
[----:B---3--:R3:W-:Y:S04]  /*1de0*/  STG.E desc[UR14][R10.64+0x100], R9 ;  /* 0x000100090a007986 */ /* 0x0087e8000c10190e */
.L_x_79:
[----:B-1----:R-:W-:Y:S05]  /*1df0*/  BSYNC.RECONVERGENT B1 ;  /* 0x0000000000017941 */ /* 0x002fea0003800200 */
.L_x_78:
[----:B------:R-:W-:-:S13]  /*1e00*/  ISETP.GE.U32.AND P0, PT, R3, 0x60, PT ;  /* 0x000000600300780c */ /* 0x000fda0003f06070 */
[----:B------:R-:W-:Y:S05]  /*1e10*/  @!P0 BRA `(.L_x_77) ;  /* 0x00000000004c8947 */ /* 0x000fea0003800000 */
.L_x_80:
[----:B---3--:R-:W-:-:S05]  /*1e20*/  IADD3 R9, P0, PT, R17, R18, RZ ;  /* 0x0000001211097210 */ /* 0x008fca0007f1e0ff */
[----:B0-2-4-:R-:W-:Y:S01]  /*1e30*/  IMAD.X R10, RZ, RZ, RZ, P0 ;  /* 0x000000ffff0a7224 */ /* 0x015fe200000e06ff */
        /* <DEDUP_REMOVED lines=17> */
.L_x_77:
[----:B-1----:R-:W-:Y:S05]  /*1f50*/  BSYNC.RECONVERGENT B0 ;  /* 0x0000000000007941 */ /* 0x002fea0003800200 */
.L_x_76:
[----:B------:R-:W1:Y:S01]  /*1f60*/  LDCU UR8, c[0x0][0x3a0] ;  /* 0x00007400ff0877ac */ /* 0x000e620008000800 */
[----:B------:R-:W-:-:S05]  /*1f70*/  IMAD.U32 R5, RZ, RZ, UR12 ;  /* 0x0000000cff057e24 */ /* 0x000fca000f8e00ff */
[----:B------:R-:W-:-:S04]  /*1f80*/  LEA.HI R2, R5, R2, RZ, 0x1b ;  /* 0x0000000205027211 */ /* 0x000fc800078fd8ff */
[----:B-1----:R-:W-:-:S13]  /*1f90*/  ISETP.GE.U32.AND P0, PT, R2, UR8, PT ;  /* 0x0000000802007c0c */ /* 0x002fda000bf06070 */
[----:B------:R-:W-:Y:S05]  /*1fa0*/  @!P0 BRA `(.L_x_81) ;  /* 0xfffffff800d88947 */ /* 0x000fea000383ffff */
[----:B------:R-:W-:Y:S05]  /*1fb0*/  EXIT ;  /* 0x000000000000794d */ /* 0x000fea0003800000 */
.L_x_82:
        /* <DEDUP_REMOVED lines=12> */
.L_x_85:


//--------------------- .nv.shared.reserved.0     --------------------------
	.section	.nv.shared.reserved.0,"aw",@nobits
	.weak		__nv_reservedSMEM_offset_0_alias
	.size		__nv_reservedSMEM_offset_0_alias, 0, 64
	.other		__nv_reservedSMEM_offset_0_alias,@"STO_CUDA_RESERVED_SHARED STV_DEFAULT"
__nv_reservedSMEM_offset_0_alias:
	.zero		0
	.zero		64


//--------------------- .nv.constant0._Z28quiver_tensor_gather_alignedPPfPKliS2_iS_i --------------------------
	.section	.nv.constant0._Z28quiver_tensor_gather_alignedPPfPKliS2_iS_i,"a",@progbits
	.sectionflags	@""
	.align	4
.nv.constant0._Z28quiver_tensor_gather_alignedPPfPKliS2_iS_i:
	.zero		948


//--------------------- .nv.constant0._Z20quiver_tensor_gatherPPfPKliS2_iS_iPKii --------------------------
	.section	.nv.constant0._Z20quiver_tensor_gatherPPfPKliS2_iS_iPKii,"a",@progbits
	.sectionflags	@""
	.align	4
.nv.constant0._Z20quiver_tensor_gatherPPfPKliS2_iS_iPKii:
	.zero		964


//--------------------- .nv.constant0._Z20quiver_tensor_updatePPfPKliS2_iS_iPKii --------------------------
	.section	.nv.constant0._Z20quiver_tensor_updatePPfPKliS2_iS_iPKii,"a",@progbits
	.sectionflags	@""
	.align	4
.nv.constant0._Z20quiver_tensor_updatePPfPKliS2_iS_iPKii:
	.zero		964


//--------------------- SYMBOLS --------------------------

	.type		.nv.reservedSmem.offset0,@object
	.size		.nv.reservedSmem.offset0,0x4
